//
// Generated by NVIDIA NVVM Compiler
//
// Compiler Build ID: CL-36424714
// Cuda compilation tools, release 13.0, V13.0.88
// Based on NVVM 20.0.0
//

.version 9.0
.target sm_100
.address_size 64

	// .globl	_Z12matavgKernelPiiiiS_iS_
.extern .func  (.param .b32 func_retval0) vprintf
(
	.param .b64 vprintf_param_0,
	.param .b64 vprintf_param_1
)
;
.global .align 4 .b8 precalc_xorwow_matrix[102400];
.global .align 4 .b8 precalc_xorwow_offset_matrix[102400];
.global .align 4 .b8 mrg32k3aM1[2304];
.global .align 4 .b8 mrg32k3aM2[2304];
.global .align 4 .b8 mrg32k3aM1SubSeq[2016];
.global .align 4 .b8 mrg32k3aM2SubSeq[2016];
.global .align 4 .b8 mrg32k3aM1Seq[2304];
.global .align 4 .b8 mrg32k3aM2Seq[2304];
.const .align 8 .b8 __cr_lgamma_table[72];
.global .align 1 .b8 _ZN34_INTERNAL_c7837556_4_k_cu_f9e17d8d4cuda3std3__45__cpo5beginE[1];
.global .align 1 .b8 _ZN34_INTERNAL_c7837556_4_k_cu_f9e17d8d4cuda3std3__45__cpo3endE[1];
.global .align 1 .b8 _ZN34_INTERNAL_c7837556_4_k_cu_f9e17d8d4cuda3std3__45__cpo6cbeginE[1];
.global .align 1 .b8 _ZN34_INTERNAL_c7837556_4_k_cu_f9e17d8d4cuda3std3__45__cpo4cendE[1];
.global .align 1 .b8 _ZN34_INTERNAL_c7837556_4_k_cu_f9e17d8d4cuda3std3__45__cpo6rbeginE[1];
.global .align 1 .b8 _ZN34_INTERNAL_c7837556_4_k_cu_f9e17d8d4cuda3std3__45__cpo4rendE[1];
.global .align 1 .b8 _ZN34_INTERNAL_c7837556_4_k_cu_f9e17d8d4cuda3std3__45__cpo7crbeginE[1];
.global .align 1 .b8 _ZN34_INTERNAL_c7837556_4_k_cu_f9e17d8d4cuda3std3__45__cpo5crendE[1];
.global .align 1 .b8 _ZN34_INTERNAL_c7837556_4_k_cu_f9e17d8d4cuda3std3__436_GLOBAL__N__c7837556_4_k_cu_f9e17d8d6ignoreE[1];
.global .align 1 .b8 _ZN34_INTERNAL_c7837556_4_k_cu_f9e17d8d4cuda3std3__419piecewise_constructE[1];
.global .align 1 .b8 _ZN34_INTERNAL_c7837556_4_k_cu_f9e17d8d4cuda3std3__48in_placeE[1];
.global .align 1 .b8 _ZN34_INTERNAL_c7837556_4_k_cu_f9e17d8d4cuda3std3__420unreachable_sentinelE[1];
.global .align 1 .b8 _ZN34_INTERNAL_c7837556_4_k_cu_f9e17d8d4cuda3std3__47nulloptE[1];
.global .align 1 .b8 _ZN34_INTERNAL_c7837556_4_k_cu_f9e17d8d4cuda3std3__48unexpectE[1];
.global .align 1 .b8 _ZN34_INTERNAL_c7837556_4_k_cu_f9e17d8d4cuda3std6ranges3__45__cpo4swapE[1];
.global .align 1 .b8 _ZN34_INTERNAL_c7837556_4_k_cu_f9e17d8d4cuda3std6ranges3__45__cpo9iter_moveE[1];
.global .align 1 .b8 _ZN34_INTERNAL_c7837556_4_k_cu_f9e17d8d4cuda3std6ranges3__45__cpo5beginE[1];
.global .align 1 .b8 _ZN34_INTERNAL_c7837556_4_k_cu_f9e17d8d4cuda3std6ranges3__45__cpo3endE[1];
.global .align 1 .b8 _ZN34_INTERNAL_c7837556_4_k_cu_f9e17d8d4cuda3std6ranges3__45__cpo6cbeginE[1];
.global .align 1 .b8 _ZN34_INTERNAL_c7837556_4_k_cu_f9e17d8d4cuda3std6ranges3__45__cpo4cendE[1];
.global .align 1 .b8 _ZN34_INTERNAL_c7837556_4_k_cu_f9e17d8d4cuda3std6ranges3__45__cpo7advanceE[1];
.global .align 1 .b8 _ZN34_INTERNAL_c7837556_4_k_cu_f9e17d8d4cuda3std6ranges3__45__cpo9iter_swapE[1];
.global .align 1 .b8 _ZN34_INTERNAL_c7837556_4_k_cu_f9e17d8d4cuda3std6ranges3__45__cpo4nextE[1];
.global .align 1 .b8 _ZN34_INTERNAL_c7837556_4_k_cu_f9e17d8d4cuda3std6ranges3__45__cpo4prevE[1];
.global .align 1 .b8 _ZN34_INTERNAL_c7837556_4_k_cu_f9e17d8d4cuda3std6ranges3__45__cpo4dataE[1];
.global .align 1 .b8 _ZN34_INTERNAL_c7837556_4_k_cu_f9e17d8d4cuda3std6ranges3__45__cpo5cdataE[1];
.global .align 1 .b8 _ZN34_INTERNAL_c7837556_4_k_cu_f9e17d8d4cuda3std6ranges3__45__cpo4sizeE[1];
.global .align 1 .b8 _ZN34_INTERNAL_c7837556_4_k_cu_f9e17d8d4cuda3std6ranges3__45__cpo5ssizeE[1];
.global .align 1 .b8 _ZN34_INTERNAL_c7837556_4_k_cu_f9e17d8d4cuda3std6ranges3__45__cpo8distanceE[1];
.global .align 1 .b8 _ZN34_INTERNAL_c7837556_4_k_cu_f9e17d8d6thrust24THRUST_300001_SM_1000_NS8cuda_cub3parE[1];
.global .align 1 .b8 _ZN34_INTERNAL_c7837556_4_k_cu_f9e17d8d6thrust24THRUST_300001_SM_1000_NS8cuda_cub10par_nosyncE[1];
.global .align 1 .b8 _ZN34_INTERNAL_c7837556_4_k_cu_f9e17d8d6thrust24THRUST_300001_SM_1000_NS6system6detail10sequential3seqE[1];
.global .align 1 .b8 _ZN34_INTERNAL_c7837556_4_k_cu_f9e17d8d6thrust24THRUST_300001_SM_1000_NS6system3cpp3parE[1];
.global .align 1 .b8 _ZN34_INTERNAL_c7837556_4_k_cu_f9e17d8d6thrust24THRUST_300001_SM_1000_NS12placeholders2_1E[1];
.global .align 1 .b8 _ZN34_INTERNAL_c7837556_4_k_cu_f9e17d8d6thrust24THRUST_300001_SM_1000_NS12placeholders2_2E[1];
.global .align 1 .b8 _ZN34_INTERNAL_c7837556_4_k_cu_f9e17d8d6thrust24THRUST_300001_SM_1000_NS12placeholders2_3E[1];
.global .align 1 .b8 _ZN34_INTERNAL_c7837556_4_k_cu_f9e17d8d6thrust24THRUST_300001_SM_1000_NS12placeholders2_4E[1];
.global .align 1 .b8 _ZN34_INTERNAL_c7837556_4_k_cu_f9e17d8d6thrust24THRUST_300001_SM_1000_NS12placeholders2_5E[1];
.global .align 1 .b8 _ZN34_INTERNAL_c7837556_4_k_cu_f9e17d8d6thrust24THRUST_300001_SM_1000_NS12placeholders2_6E[1];
.global .align 1 .b8 _ZN34_INTERNAL_c7837556_4_k_cu_f9e17d8d6thrust24THRUST_300001_SM_1000_NS12placeholders2_7E[1];
.global .align 1 .b8 _ZN34_INTERNAL_c7837556_4_k_cu_f9e17d8d6thrust24THRUST_300001_SM_1000_NS12placeholders2_8E[1];
.global .align 1 .b8 _ZN34_INTERNAL_c7837556_4_k_cu_f9e17d8d6thrust24THRUST_300001_SM_1000_NS12placeholders2_9E[1];
.global .align 1 .b8 _ZN34_INTERNAL_c7837556_4_k_cu_f9e17d8d6thrust24THRUST_300001_SM_1000_NS12placeholders3_10E[1];
.global .align 1 .b8 _ZN34_INTERNAL_c7837556_4_k_cu_f9e17d8d6thrust24THRUST_300001_SM_1000_NS3seqE[1];
.global .align 1 .b8 _ZN34_INTERNAL_c7837556_4_k_cu_f9e17d8d6thrust24THRUST_300001_SM_1000_NS6deviceE[1];
.global .align 1 .b8 $str[14] = {115, 119, 97, 112, 58, 32, 37, 100, 44, 32, 37, 100, 10};
.global .align 1 .b8 $str$1[14] = {37, 100, 32, 45, 32, 37, 100, 32, 62, 32, 49, 32, 10};
.global .align 1 .b8 $str$2[7] = {105, 58, 32, 37, 100, 10};
.global .align 1 .b8 $str$3[20] = {115, 119, 97, 112, 32, 98, 117, 98, 98, 108, 101, 58, 32, 37, 100, 32, 37, 100, 10};
.global .align 1 .b8 $str$4[5] = {37, 100, 44, 32};
.global .align 1 .b8 $str$5[2] = {10};
.global .align 1 .b8 $str$6[21] = {37, 100, 32, 61, 32, 37, 100, 32, 43, 32, 40, 37, 100, 32, 42, 32, 37, 100, 41, 10};
.global .align 1 .b8 $str$7[25] = {99, 117, 114, 114, 101, 110, 116, 32, 98, 117, 99, 107, 101, 116, 32, 115, 105, 122, 101, 58, 32, 37, 100, 10};
.global .align 1 .b8 $str$8[36] = {99, 117, 114, 114, 101, 110, 116, 58, 32, 37, 100, 44, 32, 115, 116, 97, 114, 116, 58, 32, 37, 100, 44, 32, 102, 105, 110, 105, 115, 104, 58, 32, 37, 100, 10};
.global .align 1 .b8 $str$9[9] = {98, 101, 102, 111, 114, 101, 58, 32};
.global .align 1 .b8 $str$10[8] = {97, 102, 116, 101, 114, 58, 32};

.visible .entry _Z12matavgKernelPiiiiS_iS_(
	.param .u64 .ptr .align 1 _Z12matavgKernelPiiiiS_iS__param_0,
	.param .u32 _Z12matavgKernelPiiiiS_iS__param_1,
	.param .u32 _Z12matavgKernelPiiiiS_iS__param_2,
	.param .u32 _Z12matavgKernelPiiiiS_iS__param_3,
	.param .u64 .ptr .align 1 _Z12matavgKernelPiiiiS_iS__param_4,
	.param .u32 _Z12matavgKernelPiiiiS_iS__param_5,
	.param .u64 .ptr .align 1 _Z12matavgKernelPiiiiS_iS__param_6
)
{
	.local .align 16 .b8 	__local_depot0[32];
	.reg .b64 	%SP;
	.reg .b64 	%SPL;
	.reg .pred 	%p<155>;
	.reg .b16 	%rs<99>;
	.reg .b32 	%r<488>;
	.reg .b64 	%rd<128>;

	mov.u64 	%SPL, __local_depot0;
	cvta.local.u64 	%SP, %SPL;
	ld.param.u32 	%r112, [_Z12matavgKernelPiiiiS_iS__param_2];
	ld.param.u64 	%rd15, [_Z12matavgKernelPiiiiS_iS__param_4];
	ld.param.u32 	%r110, [_Z12matavgKernelPiiiiS_iS__param_5];
	ld.param.u64 	%rd16, [_Z12matavgKernelPiiiiS_iS__param_6];
	cvta.to.global.u64 	%rd1, %rd15;
	cvta.to.global.u64 	%rd17, %rd16;
	add.u64 	%rd18, %SP, 16;
	add.u64 	%rd19, %SPL, 16;
	mov.u32 	%r113, %tid.x;
	mov.u32 	%r114, %ntid.x;
	mov.u32 	%r115, %ctaid.x;
	mad.lo.s32 	%r116, %r114, %r115, %r113;
	mov.u32 	%r117, %tid.y;
	mov.u32 	%r118, %ntid.y;
	mov.u32 	%r119, %ctaid.y;
	mad.lo.s32 	%r120, %r118, %r119, %r117;
	mul.lo.s32 	%r121, %r112, %r114;
	mad.lo.s32 	%r1, %r121, %r120, %r116;
	st.local.v4.u32 	[%rd19], {%r1, %r116, %r120, %r121};
	mov.u64 	%rd20, $str$6;
	cvta.global.u64 	%rd21, %rd20;
	{ // callseq 0, 0
	.param .b64 param0;
	st.param.b64 	[param0], %rd21;
	.param .b64 param1;
	st.param.b64 	[param1], %rd18;
	.param .b32 retval0;
	call.uni (retval0), 
	vprintf, 
	(
	param0, 
	param1
	);
	ld.param.b32 	%r122, [retval0];
	} // callseq 0
	mul.wide.s32 	%rd22, %r1, 4;
	add.s64 	%rd23, %rd17, %rd22;
	ld.global.u32 	%r124, [%rd23];
	st.local.u32 	[%rd19], %r124;
	mov.u64 	%rd24, $str$7;
	cvta.global.u64 	%rd25, %rd24;
	{ // callseq 1, 0
	.param .b64 param0;
	st.param.b64 	[param0], %rd25;
	.param .b64 param1;
	st.param.b64 	[param1], %rd18;
	.param .b32 retval0;
	call.uni (retval0), 
	vprintf, 
	(
	param0, 
	param1
	);
	ld.param.b32 	%r125, [retval0];
	} // callseq 1
	setp.lt.s32 	%p1, %r110, 1;
	mov.b32 	%r464, 0;
	mov.u32 	%r465, %r464;
	@%p1 bra 	$L__BB0_12;
	setp.lt.u32 	%p2, %r110, 8;
	mov.b16 	%rs93, 0;
	mov.b32 	%r454, 0;
	mov.u16 	%rs94, %rs93;
	mov.u32 	%r465, %r454;
	mov.u32 	%r464, %r454;
	mov.u32 	%r451, %r454;
	@%p2 bra 	$L__BB0_4;
	mov.b16 	%rs93, 0;
	mov.b32 	%r442, 0;
	add.s32 	%r136, %r1, 1;
	and.b32  	%r454, %r110, 2147483640;
	mov.u32 	%r465, %r442;
	mov.u32 	%r464, %r442;
	mov.u32 	%r451, %r442;
$L__BB0_3:
	.pragma "nounroll";
	mul.wide.u32 	%rd26, %r442, 4;
	add.s64 	%rd27, %rd1, %rd26;
	ld.global.u32 	%r130, [%rd27];
	setp.eq.s32 	%p3, %r130, -1;
	selp.u32 	%r131, 1, 0, %p3;
	add.s32 	%r132, %r451, %r131;
	setp.eq.s32 	%p4, %r132, %r1;
	and.b16  	%rs17, %rs94, 255;
	setp.eq.s16 	%p5, %rs17, 0;
	and.pred  	%p6, %p4, %p5;
	setp.eq.s32 	%p7, %r442, 0;
	add.s32 	%r133, %r442, 1;
	selp.b32 	%r134, 0, %r133, %p7;
	selp.b32 	%r135, %r134, %r464, %p6;
	selp.b16 	%rs18, 1, %rs94, %p6;
	and.b16  	%rs20, %rs18, 255;
	setp.eq.s32 	%p8, %r132, %r136;
	and.b16  	%rs21, %rs93, 255;
	setp.eq.s16 	%p9, %rs21, 0;
	and.pred  	%p10, %p8, %p9;
	add.s32 	%r137, %r442, -1;
	selp.b32 	%r138, %r137, %r465, %p10;
	selp.b16 	%rs22, 1, %rs93, %p10;
	and.b16  	%rs24, %rs22, 255;
	ld.global.u32 	%r139, [%rd27+4];
	setp.eq.s32 	%p11, %r139, -1;
	selp.u32 	%r140, 1, 0, %p11;
	add.s32 	%r141, %r132, %r140;
	setp.eq.s32 	%p12, %r141, %r1;
	setp.eq.s16 	%p13, %rs20, 0;
	and.pred  	%p14, %p12, %p13;
	add.s32 	%r142, %r442, 2;
	selp.b32 	%r143, %r142, %r135, %p14;
	selp.b16 	%rs25, 1, %rs18, %p14;
	and.b16  	%rs27, %rs25, 255;
	setp.eq.s32 	%p15, %r141, %r136;
	setp.eq.s16 	%p16, %rs24, 0;
	and.pred  	%p17, %p15, %p16;
	selp.b32 	%r144, %r442, %r138, %p17;
	selp.b16 	%rs28, 1, %rs22, %p17;
	and.b16  	%rs30, %rs28, 255;
	ld.global.u32 	%r145, [%rd27+8];
	setp.eq.s32 	%p18, %r145, -1;
	selp.u32 	%r146, 1, 0, %p18;
	add.s32 	%r147, %r141, %r146;
	setp.eq.s32 	%p19, %r147, %r1;
	setp.eq.s16 	%p20, %rs27, 0;
	and.pred  	%p21, %p19, %p20;
	add.s32 	%r148, %r442, 3;
	selp.b32 	%r149, %r148, %r143, %p21;
	selp.b16 	%rs31, 1, %rs25, %p21;
	and.b16  	%rs33, %rs31, 255;
	setp.eq.s32 	%p22, %r147, %r136;
	setp.eq.s16 	%p23, %rs30, 0;
	and.pred  	%p24, %p22, %p23;
	selp.b32 	%r150, %r133, %r144, %p24;
	selp.b16 	%rs34, 1, %rs28, %p24;
	and.b16  	%rs36, %rs34, 255;
	ld.global.u32 	%r151, [%rd27+12];
	setp.eq.s32 	%p25, %r151, -1;
	selp.u32 	%r152, 1, 0, %p25;
	add.s32 	%r153, %r147, %r152;
	setp.eq.s32 	%p26, %r153, %r1;
	setp.eq.s16 	%p27, %rs33, 0;
	and.pred  	%p28, %p26, %p27;
	add.s32 	%r154, %r442, 4;
	selp.b32 	%r155, %r154, %r149, %p28;
	selp.b16 	%rs37, 1, %rs31, %p28;
	and.b16  	%rs39, %rs37, 255;
	setp.eq.s32 	%p29, %r153, %r136;
	setp.eq.s16 	%p30, %rs36, 0;
	and.pred  	%p31, %p29, %p30;
	selp.b32 	%r156, %r142, %r150, %p31;
	selp.b16 	%rs40, 1, %rs34, %p31;
	and.b16  	%rs42, %rs40, 255;
	ld.global.u32 	%r157, [%rd27+16];
	setp.eq.s32 	%p32, %r157, -1;
	selp.u32 	%r158, 1, 0, %p32;
	add.s32 	%r159, %r153, %r158;
	setp.eq.s32 	%p33, %r159, %r1;
	setp.eq.s16 	%p34, %rs39, 0;
	and.pred  	%p35, %p33, %p34;
	add.s32 	%r160, %r442, 5;
	selp.b32 	%r161, %r160, %r155, %p35;
	selp.b16 	%rs43, 1, %rs37, %p35;
	and.b16  	%rs45, %rs43, 255;
	setp.eq.s32 	%p36, %r159, %r136;
	setp.eq.s16 	%p37, %rs42, 0;
	and.pred  	%p38, %p36, %p37;
	selp.b32 	%r162, %r148, %r156, %p38;
	selp.b16 	%rs46, 1, %rs40, %p38;
	and.b16  	%rs48, %rs46, 255;
	ld.global.u32 	%r163, [%rd27+20];
	setp.eq.s32 	%p39, %r163, -1;
	selp.u32 	%r164, 1, 0, %p39;
	add.s32 	%r165, %r159, %r164;
	setp.eq.s32 	%p40, %r165, %r1;
	setp.eq.s16 	%p41, %rs45, 0;
	and.pred  	%p42, %p40, %p41;
	add.s32 	%r166, %r442, 6;
	selp.b32 	%r167, %r166, %r161, %p42;
	selp.b16 	%rs49, 1, %rs43, %p42;
	and.b16  	%rs51, %rs49, 255;
	setp.eq.s32 	%p43, %r165, %r136;
	setp.eq.s16 	%p44, %rs48, 0;
	and.pred  	%p45, %p43, %p44;
	selp.b32 	%r168, %r154, %r162, %p45;
	selp.b16 	%rs52, 1, %rs46, %p45;
	and.b16  	%rs54, %rs52, 255;
	ld.global.u32 	%r169, [%rd27+24];
	setp.eq.s32 	%p46, %r169, -1;
	selp.u32 	%r170, 1, 0, %p46;
	add.s32 	%r171, %r165, %r170;
	setp.eq.s32 	%p47, %r171, %r1;
	setp.eq.s16 	%p48, %rs51, 0;
	and.pred  	%p49, %p47, %p48;
	add.s32 	%r172, %r442, 7;
	selp.b32 	%r173, %r172, %r167, %p49;
	selp.b16 	%rs55, 1, %rs49, %p49;
	and.b16  	%rs57, %rs55, 255;
	setp.eq.s32 	%p50, %r171, %r136;
	setp.eq.s16 	%p51, %rs54, 0;
	and.pred  	%p52, %p50, %p51;
	selp.b32 	%r174, %r160, %r168, %p52;
	selp.b16 	%rs58, 1, %rs52, %p52;
	and.b16  	%rs60, %rs58, 255;
	ld.global.u32 	%r175, [%rd27+28];
	setp.eq.s32 	%p53, %r175, -1;
	selp.u32 	%r176, 1, 0, %p53;
	add.s32 	%r451, %r171, %r176;
	setp.eq.s32 	%p54, %r451, %r1;
	setp.eq.s16 	%p55, %rs57, 0;
	and.pred  	%p56, %p54, %p55;
	add.s32 	%r442, %r442, 8;
	selp.b32 	%r464, %r442, %r173, %p56;
	selp.b16 	%rs94, 1, %rs55, %p56;
	setp.eq.s32 	%p57, %r451, %r136;
	setp.eq.s16 	%p58, %rs60, 0;
	and.pred  	%p59, %p57, %p58;
	selp.b32 	%r465, %r166, %r174, %p59;
	selp.b16 	%rs93, 1, %rs58, %p59;
	setp.ne.s32 	%p60, %r442, %r454;
	@%p60 bra 	$L__BB0_3;
$L__BB0_4:
	and.b32  	%r17, %r110, 7;
	setp.eq.s32 	%p61, %r17, 0;
	@%p61 bra 	$L__BB0_12;
	setp.lt.u32 	%p62, %r17, 4;
	@%p62 bra 	$L__BB0_7;
	mul.wide.u32 	%rd28, %r454, 4;
	add.s64 	%rd29, %rd1, %rd28;
	ld.global.u32 	%r178, [%rd29];
	setp.eq.s32 	%p63, %r178, -1;
	selp.u32 	%r179, 1, 0, %p63;
	add.s32 	%r180, %r451, %r179;
	setp.eq.s32 	%p64, %r180, %r1;
	and.b16  	%rs61, %rs94, 255;
	setp.eq.s16 	%p65, %rs61, 0;
	and.pred  	%p66, %p64, %p65;
	setp.eq.s32 	%p67, %r454, 0;
	add.s32 	%r181, %r454, 1;
	selp.b32 	%r182, 0, %r181, %p67;
	selp.b32 	%r183, %r182, %r464, %p66;
	selp.b16 	%rs62, 1, %rs94, %p66;
	and.b16  	%rs64, %rs62, 255;
	add.s32 	%r184, %r1, 1;
	setp.eq.s32 	%p68, %r180, %r184;
	and.b16  	%rs65, %rs93, 255;
	setp.eq.s16 	%p69, %rs65, 0;
	and.pred  	%p70, %p68, %p69;
	add.s32 	%r185, %r454, -1;
	selp.b32 	%r186, %r185, %r465, %p70;
	selp.b16 	%rs66, 1, %rs93, %p70;
	and.b16  	%rs68, %rs66, 255;
	ld.global.u32 	%r187, [%rd29+4];
	setp.eq.s32 	%p71, %r187, -1;
	selp.u32 	%r188, 1, 0, %p71;
	add.s32 	%r189, %r180, %r188;
	setp.eq.s32 	%p72, %r189, %r1;
	setp.eq.s16 	%p73, %rs64, 0;
	and.pred  	%p74, %p72, %p73;
	add.s32 	%r190, %r454, 2;
	selp.b32 	%r191, %r190, %r183, %p74;
	selp.b16 	%rs69, 1, %rs62, %p74;
	and.b16  	%rs71, %rs69, 255;
	setp.eq.s32 	%p75, %r189, %r184;
	setp.eq.s16 	%p76, %rs68, 0;
	and.pred  	%p77, %p75, %p76;
	selp.b32 	%r192, %r454, %r186, %p77;
	selp.b16 	%rs72, 1, %rs66, %p77;
	and.b16  	%rs74, %rs72, 255;
	ld.global.u32 	%r193, [%rd29+8];
	setp.eq.s32 	%p78, %r193, -1;
	selp.u32 	%r194, 1, 0, %p78;
	add.s32 	%r195, %r189, %r194;
	setp.eq.s32 	%p79, %r195, %r1;
	setp.eq.s16 	%p80, %rs71, 0;
	and.pred  	%p81, %p79, %p80;
	add.s32 	%r196, %r454, 3;
	selp.b32 	%r197, %r196, %r191, %p81;
	selp.b16 	%rs75, 1, %rs69, %p81;
	and.b16  	%rs77, %rs75, 255;
	setp.eq.s32 	%p82, %r195, %r184;
	setp.eq.s16 	%p83, %rs74, 0;
	and.pred  	%p84, %p82, %p83;
	selp.b32 	%r198, %r181, %r192, %p84;
	selp.b16 	%rs78, 1, %rs72, %p84;
	and.b16  	%rs80, %rs78, 255;
	ld.global.u32 	%r199, [%rd29+12];
	setp.eq.s32 	%p85, %r199, -1;
	selp.u32 	%r200, 1, 0, %p85;
	add.s32 	%r451, %r195, %r200;
	setp.eq.s32 	%p86, %r451, %r1;
	setp.eq.s16 	%p87, %rs77, 0;
	and.pred  	%p88, %p86, %p87;
	add.s32 	%r454, %r454, 4;
	selp.b32 	%r464, %r454, %r197, %p88;
	selp.b16 	%rs94, 1, %rs75, %p88;
	setp.eq.s32 	%p89, %r451, %r184;
	setp.eq.s16 	%p90, %rs80, 0;
	and.pred  	%p91, %p89, %p90;
	selp.b32 	%r465, %r190, %r198, %p91;
	selp.b16 	%rs93, 1, %rs78, %p91;
$L__BB0_7:
	and.b32  	%r28, %r110, 3;
	setp.eq.s32 	%p92, %r28, 0;
	@%p92 bra 	$L__BB0_12;
	setp.eq.s32 	%p93, %r28, 1;
	@%p93 bra 	$L__BB0_10;
	mul.wide.u32 	%rd30, %r454, 4;
	add.s64 	%rd31, %rd1, %rd30;
	ld.global.u32 	%r202, [%rd31];
	setp.eq.s32 	%p94, %r202, -1;
	selp.u32 	%r203, 1, 0, %p94;
	add.s32 	%r204, %r451, %r203;
	setp.eq.s32 	%p95, %r204, %r1;
	and.b16  	%rs81, %rs94, 255;
	setp.eq.s16 	%p96, %rs81, 0;
	and.pred  	%p97, %p95, %p96;
	setp.eq.s32 	%p98, %r454, 0;
	add.s32 	%r205, %r454, 1;
	selp.b32 	%r206, 0, %r205, %p98;
	selp.b32 	%r207, %r206, %r464, %p97;
	selp.b16 	%rs82, 1, %rs94, %p97;
	and.b16  	%rs84, %rs82, 255;
	add.s32 	%r208, %r1, 1;
	setp.eq.s32 	%p99, %r204, %r208;
	and.b16  	%rs85, %rs93, 255;
	setp.eq.s16 	%p100, %rs85, 0;
	and.pred  	%p101, %p99, %p100;
	add.s32 	%r209, %r454, -1;
	selp.b32 	%r210, %r209, %r465, %p101;
	selp.b16 	%rs86, 1, %rs93, %p101;
	and.b16  	%rs88, %rs86, 255;
	ld.global.u32 	%r211, [%rd31+4];
	setp.eq.s32 	%p102, %r211, -1;
	selp.u32 	%r212, 1, 0, %p102;
	add.s32 	%r451, %r204, %r212;
	setp.eq.s32 	%p103, %r451, %r1;
	setp.eq.s16 	%p104, %rs84, 0;
	and.pred  	%p105, %p103, %p104;
	add.s32 	%r30, %r454, 2;
	selp.b32 	%r464, %r30, %r207, %p105;
	selp.b16 	%rs94, 1, %rs82, %p105;
	setp.eq.s32 	%p106, %r451, %r208;
	setp.eq.s16 	%p107, %rs88, 0;
	and.pred  	%p108, %p106, %p107;
	selp.b32 	%r465, %r454, %r210, %p108;
	selp.b16 	%rs93, 1, %rs86, %p108;
	mov.u32 	%r454, %r30;
$L__BB0_10:
	and.b32  	%r213, %r110, 1;
	setp.eq.b32 	%p109, %r213, 1;
	not.pred 	%p110, %p109;
	@%p110 bra 	$L__BB0_12;
	mul.wide.u32 	%rd32, %r454, 4;
	add.s64 	%rd33, %rd1, %rd32;
	ld.global.u32 	%r214, [%rd33];
	setp.eq.s32 	%p111, %r214, -1;
	selp.u32 	%r215, 1, 0, %p111;
	add.s32 	%r216, %r451, %r215;
	setp.eq.s32 	%p112, %r216, %r1;
	and.b16  	%rs89, %rs94, 255;
	setp.eq.s16 	%p113, %rs89, 0;
	setp.eq.s32 	%p114, %r454, 0;
	add.s32 	%r217, %r454, 1;
	selp.b32 	%r218, 0, %r217, %p114;
	selp.b32 	%r219, %r218, %r464, %p113;
	selp.b32 	%r464, %r219, %r464, %p112;
	add.s32 	%r220, %r1, 1;
	setp.eq.s32 	%p115, %r216, %r220;
	and.b16  	%rs90, %rs93, 255;
	setp.eq.s16 	%p116, %rs90, 0;
	add.s32 	%r221, %r454, -1;
	selp.b32 	%r222, %r221, %r465, %p116;
	selp.b32 	%r465, %r222, %r465, %p115;
$L__BB0_12:
	cvta.to.local.u64 	%rd35, %rd18;
	st.local.v2.u32 	[%rd35], {%r1, %r464};
	st.local.u32 	[%rd35+8], %r465;
	mov.u64 	%rd36, $str$8;
	cvta.global.u64 	%rd37, %rd36;
	{ // callseq 2, 0
	.param .b64 param0;
	st.param.b64 	[param0], %rd37;
	.param .b64 param1;
	st.param.b64 	[param1], %rd18;
	.param .b32 retval0;
	call.uni (retval0), 
	vprintf, 
	(
	param0, 
	param1
	);
	ld.param.b32 	%r223, [retval0];
	} // callseq 2
	setp.ge.s32 	%p117, %r464, %r465;
	@%p117 bra 	$L__BB0_70;
	setp.ne.s32 	%p118, %r1, 1;
	@%p118 bra 	$L__BB0_28;
	setp.lt.s32 	%p119, %r110, 1;
	mov.u64 	%rd38, $str$9;
	cvta.global.u64 	%rd39, %rd38;
	{ // callseq 3, 0
	.param .b64 param0;
	st.param.b64 	[param0], %rd39;
	.param .b64 param1;
	st.param.b64 	[param1], 0;
	.param .b32 retval0;
	call.uni (retval0), 
	vprintf, 
	(
	param0, 
	param1
	);
	ld.param.b32 	%r225, [retval0];
	} // callseq 3
	@%p119 bra 	$L__BB0_27;
	setp.lt.u32 	%p120, %r110, 16;
	mov.b32 	%r468, 0;
	@%p120 bra 	$L__BB0_18;
	mov.b32 	%r466, 0;
	add.u64 	%rd42, %SP, 0;
	mov.u64 	%rd44, $str$4;
	and.b32  	%r468, %r110, 2147483632;
$L__BB0_17:
	.pragma "nounroll";
	mul.wide.u32 	%rd40, %r466, 4;
	add.s64 	%rd41, %rd1, %rd40;
	ld.global.u32 	%r229, [%rd41];
	cvta.to.local.u64 	%rd43, %rd42;
	st.local.u32 	[%rd43], %r229;
	cvta.global.u64 	%rd45, %rd44;
	{ // callseq 4, 0
	.param .b64 param0;
	st.param.b64 	[param0], %rd45;
	.param .b64 param1;
	st.param.b64 	[param1], %rd42;
	.param .b32 retval0;
	call.uni (retval0), 
	vprintf, 
	(
	param0, 
	param1
	);
	ld.param.b32 	%r230, [retval0];
	} // callseq 4
	ld.global.u32 	%r232, [%rd41+4];
	st.local.u32 	[%rd43], %r232;
	{ // callseq 5, 0
	.param .b64 param0;
	st.param.b64 	[param0], %rd45;
	.param .b64 param1;
	st.param.b64 	[param1], %rd42;
	.param .b32 retval0;
	call.uni (retval0), 
	vprintf, 
	(
	param0, 
	param1
	);
	ld.param.b32 	%r233, [retval0];
	} // callseq 5
	ld.global.u32 	%r235, [%rd41+8];
	st.local.u32 	[%rd43], %r235;
	{ // callseq 6, 0
	.param .b64 param0;
	st.param.b64 	[param0], %rd45;
	.param .b64 param1;
	st.param.b64 	[param1], %rd42;
	.param .b32 retval0;
	call.uni (retval0), 
	vprintf, 
	(
	param0, 
	param1
	);
	ld.param.b32 	%r236, [retval0];
	} // callseq 6
	ld.global.u32 	%r238, [%rd41+12];
	st.local.u32 	[%rd43], %r238;
	{ // callseq 7, 0
	.param .b64 param0;
	st.param.b64 	[param0], %rd45;
	.param .b64 param1;
	st.param.b64 	[param1], %rd42;
	.param .b32 retval0;
	call.uni (retval0), 
	vprintf, 
	(
	param0, 
	param1
	);
	ld.param.b32 	%r239, [retval0];
	} // callseq 7
	ld.global.u32 	%r241, [%rd41+16];
	st.local.u32 	[%rd43], %r241;
	{ // callseq 8, 0
	.param .b64 param0;
	st.param.b64 	[param0], %rd45;
	.param .b64 param1;
	st.param.b64 	[param1], %rd42;
	.param .b32 retval0;
	call.uni (retval0), 
	vprintf, 
	(
	param0, 
	param1
	);
	ld.param.b32 	%r242, [retval0];
	} // callseq 8
	ld.global.u32 	%r244, [%rd41+20];
	st.local.u32 	[%rd43], %r244;
	{ // callseq 9, 0
	.param .b64 param0;
	st.param.b64 	[param0], %rd45;
	.param .b64 param1;
	st.param.b64 	[param1], %rd42;
	.param .b32 retval0;
	call.uni (retval0), 
	vprintf, 
	(
	param0, 
	param1
	);
	ld.param.b32 	%r245, [retval0];
	} // callseq 9
	ld.global.u32 	%r247, [%rd41+24];
	st.local.u32 	[%rd43], %r247;
	{ // callseq 10, 0
	.param .b64 param0;
	st.param.b64 	[param0], %rd45;
	.param .b64 param1;
	st.param.b64 	[param1], %rd42;
	.param .b32 retval0;
	call.uni (retval0), 
	vprintf, 
	(
	param0, 
	param1
	);
	ld.param.b32 	%r248, [retval0];
	} // callseq 10
	ld.global.u32 	%r250, [%rd41+28];
	st.local.u32 	[%rd43], %r250;
	{ // callseq 11, 0
	.param .b64 param0;
	st.param.b64 	[param0], %rd45;
	.param .b64 param1;
	st.param.b64 	[param1], %rd42;
	.param .b32 retval0;
	call.uni (retval0), 
	vprintf, 
	(
	param0, 
	param1
	);
	ld.param.b32 	%r251, [retval0];
	} // callseq 11
	ld.global.u32 	%r253, [%rd41+32];
	st.local.u32 	[%rd43], %r253;
	{ // callseq 12, 0
	.param .b64 param0;
	st.param.b64 	[param0], %rd45;
	.param .b64 param1;
	st.param.b64 	[param1], %rd42;
	.param .b32 retval0;
	call.uni (retval0), 
	vprintf, 
	(
	param0, 
	param1
	);
	ld.param.b32 	%r254, [retval0];
	} // callseq 12
	ld.global.u32 	%r256, [%rd41+36];
	st.local.u32 	[%rd43], %r256;
	{ // callseq 13, 0
	.param .b64 param0;
	st.param.b64 	[param0], %rd45;
	.param .b64 param1;
	st.param.b64 	[param1], %rd42;
	.param .b32 retval0;
	call.uni (retval0), 
	vprintf, 
	(
	param0, 
	param1
	);
	ld.param.b32 	%r257, [retval0];
	} // callseq 13
	ld.global.u32 	%r259, [%rd41+40];
	st.local.u32 	[%rd43], %r259;
	{ // callseq 14, 0
	.param .b64 param0;
	st.param.b64 	[param0], %rd45;
	.param .b64 param1;
	st.param.b64 	[param1], %rd42;
	.param .b32 retval0;
	call.uni (retval0), 
	vprintf, 
	(
	param0, 
	param1
	);
	ld.param.b32 	%r260, [retval0];
	} // callseq 14
	ld.global.u32 	%r262, [%rd41+44];
	st.local.u32 	[%rd43], %r262;
	{ // callseq 15, 0
	.param .b64 param0;
	st.param.b64 	[param0], %rd45;
	.param .b64 param1;
	st.param.b64 	[param1], %rd42;
	.param .b32 retval0;
	call.uni (retval0), 
	vprintf, 
	(
	param0, 
	param1
	);
	ld.param.b32 	%r263, [retval0];
	} // callseq 15
	ld.global.u32 	%r265, [%rd41+48];
	st.local.u32 	[%rd43], %r265;
	{ // callseq 16, 0
	.param .b64 param0;
	st.param.b64 	[param0], %rd45;
	.param .b64 param1;
	st.param.b64 	[param1], %rd42;
	.param .b32 retval0;
	call.uni (retval0), 
	vprintf, 
	(
	param0, 
	param1
	);
	ld.param.b32 	%r266, [retval0];
	} // callseq 16
	ld.global.u32 	%r268, [%rd41+52];
	st.local.u32 	[%rd43], %r268;
	{ // callseq 17, 0
	.param .b64 param0;
	st.param.b64 	[param0], %rd45;
	.param .b64 param1;
	st.param.b64 	[param1], %rd42;
	.param .b32 retval0;
	call.uni (retval0), 
	vprintf, 
	(
	param0, 
	param1
	);
	ld.param.b32 	%r269, [retval0];
	} // callseq 17
	ld.global.u32 	%r271, [%rd41+56];
	st.local.u32 	[%rd43], %r271;
	{ // callseq 18, 0
	.param .b64 param0;
	st.param.b64 	[param0], %rd45;
	.param .b64 param1;
	st.param.b64 	[param1], %rd42;
	.param .b32 retval0;
	call.uni (retval0), 
	vprintf, 
	(
	param0, 
	param1
	);
	ld.param.b32 	%r272, [retval0];
	} // callseq 18
	ld.global.u32 	%r274, [%rd41+60];
	st.local.u32 	[%rd43], %r274;
	{ // callseq 19, 0
	.param .b64 param0;
	st.param.b64 	[param0], %rd45;
	.param .b64 param1;
	st.param.b64 	[param1], %rd42;
	.param .b32 retval0;
	call.uni (retval0), 
	vprintf, 
	(
	param0, 
	param1
	);
	ld.param.b32 	%r275, [retval0];
	} // callseq 19
	add.s32 	%r466, %r466, 16;
	setp.ne.s32 	%p121, %r466, %r468;
	@%p121 bra 	$L__BB0_17;
$L__BB0_18:
	and.b32  	%r47, %r110, 15;
	setp.eq.s32 	%p122, %r47, 0;
	@%p122 bra 	$L__BB0_27;
	and.b32  	%r48, %r110, 7;
	setp.lt.u32 	%p123, %r47, 8;
	@%p123 bra 	$L__BB0_21;
	mul.wide.u32 	%rd46, %r468, 4;
	add.s64 	%rd47, %rd1, %rd46;
	ld.global.u32 	%r277, [%rd47];
	add.u64 	%rd48, %SP, 0;
	add.u64 	%rd49, %SPL, 0;
	st.local.u32 	[%rd49], %r277;
	mov.u64 	%rd50, $str$4;
	cvta.global.u64 	%rd51, %rd50;
	{ // callseq 20, 0
	.param .b64 param0;
	st.param.b64 	[param0], %rd51;
	.param .b64 param1;
	st.param.b64 	[param1], %rd48;
	.param .b32 retval0;
	call.uni (retval0), 
	vprintf, 
	(
	param0, 
	param1
	);
	ld.param.b32 	%r278, [retval0];
	} // callseq 20
	ld.global.u32 	%r280, [%rd47+4];
	st.local.u32 	[%rd49], %r280;
	{ // callseq 21, 0
	.param .b64 param0;
	st.param.b64 	[param0], %rd51;
	.param .b64 param1;
	st.param.b64 	[param1], %rd48;
	.param .b32 retval0;
	call.uni (retval0), 
	vprintf, 
	(
	param0, 
	param1
	);
	ld.param.b32 	%r281, [retval0];
	} // callseq 21
	ld.global.u32 	%r283, [%rd47+8];
	st.local.u32 	[%rd49], %r283;
	{ // callseq 22, 0
	.param .b64 param0;
	st.param.b64 	[param0], %rd51;
	.param .b64 param1;
	st.param.b64 	[param1], %rd48;
	.param .b32 retval0;
	call.uni (retval0), 
	vprintf, 
	(
	param0, 
	param1
	);
	ld.param.b32 	%r284, [retval0];
	} // callseq 22
	ld.global.u32 	%r286, [%rd47+12];
	st.local.u32 	[%rd49], %r286;
	{ // callseq 23, 0
	.param .b64 param0;
	st.param.b64 	[param0], %rd51;
	.param .b64 param1;
	st.param.b64 	[param1], %rd48;
	.param .b32 retval0;
	call.uni (retval0), 
	vprintf, 
	(
	param0, 
	param1
	);
	ld.param.b32 	%r287, [retval0];
	} // callseq 23
	ld.global.u32 	%r289, [%rd47+16];
	st.local.u32 	[%rd49], %r289;
	{ // callseq 24, 0
	.param .b64 param0;
	st.param.b64 	[param0], %rd51;
	.param .b64 param1;
	st.param.b64 	[param1], %rd48;
	.param .b32 retval0;
	call.uni (retval0), 
	vprintf, 
	(
	param0, 
	param1
	);
	ld.param.b32 	%r290, [retval0];
	} // callseq 24
	ld.global.u32 	%r292, [%rd47+20];
	st.local.u32 	[%rd49], %r292;
	{ // callseq 25, 0
	.param .b64 param0;
	st.param.b64 	[param0], %rd51;
	.param .b64 param1;
	st.param.b64 	[param1], %rd48;
	.param .b32 retval0;
	call.uni (retval0), 
	vprintf, 
	(
	param0, 
	param1
	);
	ld.param.b32 	%r293, [retval0];
	} // callseq 25
	ld.global.u32 	%r295, [%rd47+24];
	st.local.u32 	[%rd49], %r295;
	{ // callseq 26, 0
	.param .b64 param0;
	st.param.b64 	[param0], %rd51;
	.param .b64 param1;
	st.param.b64 	[param1], %rd48;
	.param .b32 retval0;
	call.uni (retval0), 
	vprintf, 
	(
	param0, 
	param1
	);
	ld.param.b32 	%r296, [retval0];
	} // callseq 26
	ld.global.u32 	%r298, [%rd47+28];
	st.local.u32 	[%rd49], %r298;
	{ // callseq 27, 0
	.param .b64 param0;
	st.param.b64 	[param0], %rd51;
	.param .b64 param1;
	st.param.b64 	[param1], %rd48;
	.param .b32 retval0;
	call.uni (retval0), 
	vprintf, 
	(
	param0, 
	param1
	);
	ld.param.b32 	%r299, [retval0];
	} // callseq 27
	add.s32 	%r468, %r468, 8;
$L__BB0_21:
	setp.eq.s32 	%p124, %r48, 0;
	@%p124 bra 	$L__BB0_27;
	add.u64 	%rd52, %SP, 0;
	add.u64 	%rd2, %SPL, 0;
	and.b32  	%r51, %r110, 3;
	setp.lt.u32 	%p125, %r48, 4;
	@%p125 bra 	$L__BB0_24;
	mul.wide.u32 	%rd53, %r468, 4;
	add.s64 	%rd54, %rd1, %rd53;
	ld.global.u32 	%r301, [%rd54];
	st.local.u32 	[%rd2], %r301;
	mov.u64 	%rd55, $str$4;
	cvta.global.u64 	%rd56, %rd55;
	{ // callseq 28, 0
	.param .b64 param0;
	st.param.b64 	[param0], %rd56;
	.param .b64 param1;
	st.param.b64 	[param1], %rd52;
	.param .b32 retval0;
	call.uni (retval0), 
	vprintf, 
	(
	param0, 
	param1
	);
	ld.param.b32 	%r302, [retval0];
	} // callseq 28
	ld.global.u32 	%r304, [%rd54+4];
	st.local.u32 	[%rd2], %r304;
	{ // callseq 29, 0
	.param .b64 param0;
	st.param.b64 	[param0], %rd56;
	.param .b64 param1;
	st.param.b64 	[param1], %rd52;
	.param .b32 retval0;
	call.uni (retval0), 
	vprintf, 
	(
	param0, 
	param1
	);
	ld.param.b32 	%r305, [retval0];
	} // callseq 29
	ld.global.u32 	%r307, [%rd54+8];
	st.local.u32 	[%rd2], %r307;
	{ // callseq 30, 0
	.param .b64 param0;
	st.param.b64 	[param0], %rd56;
	.param .b64 param1;
	st.param.b64 	[param1], %rd52;
	.param .b32 retval0;
	call.uni (retval0), 
	vprintf, 
	(
	param0, 
	param1
	);
	ld.param.b32 	%r308, [retval0];
	} // callseq 30
	ld.global.u32 	%r310, [%rd54+12];
	st.local.u32 	[%rd2], %r310;
	{ // callseq 31, 0
	.param .b64 param0;
	st.param.b64 	[param0], %rd56;
	.param .b64 param1;
	st.param.b64 	[param1], %rd52;
	.param .b32 retval0;
	call.uni (retval0), 
	vprintf, 
	(
	param0, 
	param1
	);
	ld.param.b32 	%r311, [retval0];
	} // callseq 31
	add.s32 	%r468, %r468, 4;
$L__BB0_24:
	setp.eq.s32 	%p126, %r51, 0;
	@%p126 bra 	$L__BB0_27;
	mov.b32 	%r471, 0;
	mov.u64 	%rd60, $str$4;
$L__BB0_26:
	.pragma "nounroll";
	mul.wide.u32 	%rd58, %r468, 4;
	add.s64 	%rd59, %rd1, %rd58;
	ld.global.u32 	%r314, [%rd59];
	st.local.u32 	[%rd2], %r314;
	cvta.global.u64 	%rd61, %rd60;
	{ // callseq 32, 0
	.param .b64 param0;
	st.param.b64 	[param0], %rd61;
	.param .b64 param1;
	st.param.b64 	[param1], %rd52;
	.param .b32 retval0;
	call.uni (retval0), 
	vprintf, 
	(
	param0, 
	param1
	);
	ld.param.b32 	%r315, [retval0];
	} // callseq 32
	add.s32 	%r468, %r468, 1;
	add.s32 	%r471, %r471, 1;
	setp.ne.s32 	%p127, %r471, %r51;
	@%p127 bra 	$L__BB0_26;
$L__BB0_27:
	mov.u64 	%rd63, $str$5;
	cvta.global.u64 	%rd64, %rd63;
	{ // callseq 33, 0
	.param .b64 param0;
	st.param.b64 	[param0], %rd64;
	.param .b64 param1;
	st.param.b64 	[param1], 0;
	.param .b32 retval0;
	call.uni (retval0), 
	vprintf, 
	(
	param0, 
	param1
	);
	ld.param.b32 	%r317, [retval0];
	} // callseq 33
$L__BB0_28:
	add.u64 	%rd65, %SP, 8;
	add.u64 	%rd3, %SPL, 8;
	sub.s32 	%r58, %r465, %r464;
	setp.ne.s32 	%p128, %r58, 1;
	@%p128 bra 	$L__BB0_31;
	mul.wide.s32 	%rd98, %r465, 4;
	add.s64 	%rd4, %rd1, %rd98;
	ld.global.u32 	%r59, [%rd4];
	mul.wide.s32 	%rd99, %r464, 4;
	add.s64 	%rd5, %rd1, %rd99;
	ld.global.u32 	%r60, [%rd5];
	setp.ge.s32 	%p144, %r59, %r60;
	@%p144 bra 	$L__BB0_55;
	st.local.v2.u32 	[%rd3], {%r60, %r59};
	mov.u64 	%rd100, $str;
	cvta.global.u64 	%rd101, %rd100;
	{ // callseq 43, 0
	.param .b64 param0;
	st.param.b64 	[param0], %rd101;
	.param .b64 param1;
	st.param.b64 	[param1], %rd65;
	.param .b32 retval0;
	call.uni (retval0), 
	vprintf, 
	(
	param0, 
	param1
	);
	ld.param.b32 	%r346, [retval0];
	} // callseq 43
	ld.global.u32 	%r348, [%rd5];
	ld.global.u32 	%r349, [%rd4];
	st.global.u32 	[%rd5], %r349;
	st.global.u32 	[%rd4], %r348;
	bra.uni 	$L__BB0_55;
$L__BB0_31:
	setp.lt.s32 	%p129, %r58, 2;
	@%p129 bra 	$L__BB0_55;
	st.local.v2.u32 	[%rd3], {%r465, %r464};
	mov.u64 	%rd66, $str$1;
	cvta.global.u64 	%rd67, %rd66;
	{ // callseq 34, 0
	.param .b64 param0;
	st.param.b64 	[param0], %rd67;
	.param .b64 param1;
	st.param.b64 	[param1], %rd65;
	.param .b32 retval0;
	call.uni (retval0), 
	vprintf, 
	(
	param0, 
	param1
	);
	ld.param.b32 	%r319, [retval0];
	} // callseq 34
	setp.gt.s32 	%p130, %r464, %r465;
	@%p130 bra 	$L__BB0_55;
	and.b32  	%r61, %r58, 3;
	mul.wide.s32 	%rd69, %r464, 4;
	add.s64 	%rd6, %rd1, %rd69;
	mov.u64 	%rd70, $str$2;
	mov.u64 	%rd86, $str$3;
	mov.u32 	%r472, %r464;
$L__BB0_34:
	setp.eq.s32 	%p131, %r61, 0;
	st.local.u32 	[%rd3], %r472;
	cvta.global.u64 	%rd71, %rd70;
	{ // callseq 35, 0
	.param .b64 param0;
	st.param.b64 	[param0], %rd71;
	.param .b64 param1;
	st.param.b64 	[param1], %rd65;
	.param .b32 retval0;
	call.uni (retval0), 
	vprintf, 
	(
	param0, 
	param1
	);
	ld.param.b32 	%r321, [retval0];
	} // callseq 35
	mov.u32 	%r475, %r464;
	@%p131 bra 	$L__BB0_43;
	ld.global.u32 	%r473, [%rd6+4];
	ld.global.u32 	%r64, [%rd6];
	setp.ge.s32 	%p132, %r473, %r64;
	@%p132 bra 	$L__BB0_37;
	st.local.v2.u32 	[%rd3], {%r64, %r473};
	cvta.global.u64 	%rd74, %rd86;
	{ // callseq 36, 0
	.param .b64 param0;
	st.param.b64 	[param0], %rd74;
	.param .b64 param1;
	st.param.b64 	[param1], %rd65;
	.param .b32 retval0;
	call.uni (retval0), 
	vprintf, 
	(
	param0, 
	param1
	);
	ld.param.b32 	%r323, [retval0];
	} // callseq 36
	ld.global.u32 	%r473, [%rd6];
	ld.global.u32 	%r325, [%rd6+4];
	st.global.u32 	[%rd6], %r325;
	st.global.u32 	[%rd6+4], %r473;
$L__BB0_37:
	add.s32 	%r475, %r464, 1;
	setp.eq.s32 	%p133, %r61, 1;
	@%p133 bra 	$L__BB0_43;
	ld.global.u32 	%r474, [%rd6+8];
	setp.ge.s32 	%p134, %r474, %r473;
	@%p134 bra 	$L__BB0_40;
	st.local.v2.u32 	[%rd3], {%r473, %r474};
	cvta.global.u64 	%rd77, %rd86;
	{ // callseq 37, 0
	.param .b64 param0;
	st.param.b64 	[param0], %rd77;
	.param .b64 param1;
	st.param.b64 	[param1], %rd65;
	.param .b32 retval0;
	call.uni (retval0), 
	vprintf, 
	(
	param0, 
	param1
	);
	ld.param.b32 	%r326, [retval0];
	} // callseq 37
	ld.global.u32 	%r474, [%rd6+4];
	ld.global.u32 	%r328, [%rd6+8];
	st.global.u32 	[%rd6+4], %r328;
	st.global.u32 	[%rd6+8], %r474;
$L__BB0_40:
	add.s32 	%r475, %r464, 2;
	setp.eq.s32 	%p135, %r61, 2;
	@%p135 bra 	$L__BB0_43;
	add.s32 	%r475, %r464, 3;
	ld.global.u32 	%r73, [%rd6+12];
	setp.ge.s32 	%p136, %r73, %r474;
	@%p136 bra 	$L__BB0_43;
	st.local.v2.u32 	[%rd3], {%r474, %r73};
	cvta.global.u64 	%rd80, %rd86;
	{ // callseq 38, 0
	.param .b64 param0;
	st.param.b64 	[param0], %rd80;
	.param .b64 param1;
	st.param.b64 	[param1], %rd65;
	.param .b32 retval0;
	call.uni (retval0), 
	vprintf, 
	(
	param0, 
	param1
	);
	ld.param.b32 	%r329, [retval0];
	} // callseq 38
	ld.global.u32 	%r331, [%rd6+8];
	ld.global.u32 	%r332, [%rd6+12];
	st.global.u32 	[%rd6+8], %r332;
	st.global.u32 	[%rd6+12], %r331;
$L__BB0_43:
	sub.s32 	%r333, %r464, %r465;
	setp.gt.u32 	%p137, %r333, -4;
	@%p137 bra 	$L__BB0_54;
	mul.wide.s32 	%rd82, %r475, 4;
	add.s64 	%rd83, %rd1, %rd82;
	ld.global.u32 	%r477, [%rd83];
	sub.s32 	%r476, %r475, %r465;
$L__BB0_45:
	mul.wide.s32 	%rd84, %r475, 4;
	add.s64 	%rd85, %rd1, %rd84;
	add.s64 	%rd7, %rd85, 8;
	ld.global.u32 	%r479, [%rd85+4];
	setp.ge.s32 	%p138, %r479, %r477;
	@%p138 bra 	$L__BB0_47;
	st.local.v2.u32 	[%rd3], {%r477, %r479};
	cvta.global.u64 	%rd87, %rd86;
	{ // callseq 39, 0
	.param .b64 param0;
	st.param.b64 	[param0], %rd87;
	.param .b64 param1;
	st.param.b64 	[param1], %rd65;
	.param .b32 retval0;
	call.uni (retval0), 
	vprintf, 
	(
	param0, 
	param1
	);
	ld.param.b32 	%r334, [retval0];
	} // callseq 39
	ld.global.u32 	%r479, [%rd7+-8];
	ld.global.u32 	%r336, [%rd7+-4];
	st.global.u32 	[%rd7+-8], %r336;
	st.global.u32 	[%rd7+-4], %r479;
$L__BB0_47:
	ld.global.u32 	%r480, [%rd7];
	setp.ge.s32 	%p139, %r480, %r479;
	@%p139 bra 	$L__BB0_49;
	st.local.v2.u32 	[%rd3], {%r479, %r480};
	cvta.global.u64 	%rd90, %rd86;
	{ // callseq 40, 0
	.param .b64 param0;
	st.param.b64 	[param0], %rd90;
	.param .b64 param1;
	st.param.b64 	[param1], %rd65;
	.param .b32 retval0;
	call.uni (retval0), 
	vprintf, 
	(
	param0, 
	param1
	);
	ld.param.b32 	%r337, [retval0];
	} // callseq 40
	ld.global.u32 	%r480, [%rd7+-4];
	ld.global.u32 	%r339, [%rd7];
	st.global.u32 	[%rd7+-4], %r339;
	st.global.u32 	[%rd7], %r480;
$L__BB0_49:
	ld.global.u32 	%r481, [%rd7+4];
	setp.ge.s32 	%p140, %r481, %r480;
	@%p140 bra 	$L__BB0_51;
	st.local.v2.u32 	[%rd3], {%r480, %r481};
	cvta.global.u64 	%rd93, %rd86;
	{ // callseq 41, 0
	.param .b64 param0;
	st.param.b64 	[param0], %rd93;
	.param .b64 param1;
	st.param.b64 	[param1], %rd65;
	.param .b32 retval0;
	call.uni (retval0), 
	vprintf, 
	(
	param0, 
	param1
	);
	ld.param.b32 	%r340, [retval0];
	} // callseq 41
	ld.global.u32 	%r481, [%rd7];
	ld.global.u32 	%r342, [%rd7+4];
	st.global.u32 	[%rd7], %r342;
	st.global.u32 	[%rd7+4], %r481;
$L__BB0_51:
	ld.global.u32 	%r477, [%rd7+8];
	setp.ge.s32 	%p141, %r477, %r481;
	@%p141 bra 	$L__BB0_53;
	st.local.v2.u32 	[%rd3], {%r481, %r477};
	cvta.global.u64 	%rd96, %rd86;
	{ // callseq 42, 0
	.param .b64 param0;
	st.param.b64 	[param0], %rd96;
	.param .b64 param1;
	st.param.b64 	[param1], %rd65;
	.param .b32 retval0;
	call.uni (retval0), 
	vprintf, 
	(
	param0, 
	param1
	);
	ld.param.b32 	%r343, [retval0];
	} // callseq 42
	ld.global.u32 	%r477, [%rd7+4];
	ld.global.u32 	%r345, [%rd7+8];
	st.global.u32 	[%rd7+4], %r345;
	st.global.u32 	[%rd7+8], %r477;
$L__BB0_53:
	add.s32 	%r476, %r476, 4;
	add.s32 	%r475, %r475, 4;
	setp.ne.s32 	%p142, %r476, 0;
	@%p142 bra 	$L__BB0_45;
$L__BB0_54:
	add.s32 	%r94, %r472, 1;
	setp.ne.s32 	%p143, %r472, %r465;
	mov.u32 	%r472, %r94;
	@%p143 bra 	$L__BB0_34;
$L__BB0_55:
	setp.ne.s32 	%p145, %r1, 1;
	@%p145 bra 	$L__BB0_70;
	setp.lt.s32 	%p146, %r110, 1;
	mov.u64 	%rd103, $str$10;
	cvta.global.u64 	%rd104, %rd103;
	{ // callseq 44, 0
	.param .b64 param0;
	st.param.b64 	[param0], %rd104;
	.param .b64 param1;
	st.param.b64 	[param1], 0;
	.param .b32 retval0;
	call.uni (retval0), 
	vprintf, 
	(
	param0, 
	param1
	);
	ld.param.b32 	%r350, [retval0];
	} // callseq 44
	@%p146 bra 	$L__BB0_69;
	and.b32  	%r95, %r110, 15;
	setp.lt.u32 	%p147, %r110, 16;
	mov.b32 	%r485, 0;
	@%p147 bra 	$L__BB0_60;
	and.b32  	%r485, %r110, 2147483632;
	neg.s32 	%r483, %r485;
	add.s64 	%rd126, %rd1, 32;
	add.u64 	%rd105, %SP, 0;
	mov.u64 	%rd107, $str$4;
$L__BB0_59:
	.pragma "nounroll";
	ld.global.u32 	%r353, [%rd126+-32];
	cvta.to.local.u64 	%rd106, %rd105;
	st.local.u32 	[%rd106], %r353;
	cvta.global.u64 	%rd108, %rd107;
	{ // callseq 45, 0
	.param .b64 param0;
	st.param.b64 	[param0], %rd108;
	.param .b64 param1;
	st.param.b64 	[param1], %rd105;
	.param .b32 retval0;
	call.uni (retval0), 
	vprintf, 
	(
	param0, 
	param1
	);
	ld.param.b32 	%r354, [retval0];
	} // callseq 45
	ld.global.u32 	%r356, [%rd126+-28];
	st.local.u32 	[%rd106], %r356;
	{ // callseq 46, 0
	.param .b64 param0;
	st.param.b64 	[param0], %rd108;
	.param .b64 param1;
	st.param.b64 	[param1], %rd105;
	.param .b32 retval0;
	call.uni (retval0), 
	vprintf, 
	(
	param0, 
	param1
	);
	ld.param.b32 	%r357, [retval0];
	} // callseq 46
	ld.global.u32 	%r359, [%rd126+-24];
	st.local.u32 	[%rd106], %r359;
	{ // callseq 47, 0
	.param .b64 param0;
	st.param.b64 	[param0], %rd108;
	.param .b64 param1;
	st.param.b64 	[param1], %rd105;
	.param .b32 retval0;
	call.uni (retval0), 
	vprintf, 
	(
	param0, 
	param1
	);
	ld.param.b32 	%r360, [retval0];
	} // callseq 47
	ld.global.u32 	%r362, [%rd126+-20];
	st.local.u32 	[%rd106], %r362;
	{ // callseq 48, 0
	.param .b64 param0;
	st.param.b64 	[param0], %rd108;
	.param .b64 param1;
	st.param.b64 	[param1], %rd105;
	.param .b32 retval0;
	call.uni (retval0), 
	vprintf, 
	(
	param0, 
	param1
	);
	ld.param.b32 	%r363, [retval0];
	} // callseq 48
	ld.global.u32 	%r365, [%rd126+-16];
	st.local.u32 	[%rd106], %r365;
	{ // callseq 49, 0
	.param .b64 param0;
	st.param.b64 	[param0], %rd108;
	.param .b64 param1;
	st.param.b64 	[param1], %rd105;
	.param .b32 retval0;
	call.uni (retval0), 
	vprintf, 
	(
	param0, 
	param1
	);
	ld.param.b32 	%r366, [retval0];
	} // callseq 49
	ld.global.u32 	%r368, [%rd126+-12];
	st.local.u32 	[%rd106], %r368;
	{ // callseq 50, 0
	.param .b64 param0;
	st.param.b64 	[param0], %rd108;
	.param .b64 param1;
	st.param.b64 	[param1], %rd105;
	.param .b32 retval0;
	call.uni (retval0), 
	vprintf, 
	(
	param0, 
	param1
	);
	ld.param.b32 	%r369, [retval0];
	} // callseq 50
	ld.global.u32 	%r371, [%rd126+-8];
	st.local.u32 	[%rd106], %r371;
	{ // callseq 51, 0
	.param .b64 param0;
	st.param.b64 	[param0], %rd108;
	.param .b64 param1;
	st.param.b64 	[param1], %rd105;
	.param .b32 retval0;
	call.uni (retval0), 
	vprintf, 
	(
	param0, 
	param1
	);
	ld.param.b32 	%r372, [retval0];
	} // callseq 51
	ld.global.u32 	%r374, [%rd126+-4];
	st.local.u32 	[%rd106], %r374;
	{ // callseq 52, 0
	.param .b64 param0;
	st.param.b64 	[param0], %rd108;
	.param .b64 param1;
	st.param.b64 	[param1], %rd105;
	.param .b32 retval0;
	call.uni (retval0), 
	vprintf, 
	(
	param0, 
	param1
	);
	ld.param.b32 	%r375, [retval0];
	} // callseq 52
	ld.global.u32 	%r377, [%rd126];
	st.local.u32 	[%rd106], %r377;
	{ // callseq 53, 0
	.param .b64 param0;
	st.param.b64 	[param0], %rd108;
	.param .b64 param1;
	st.param.b64 	[param1], %rd105;
	.param .b32 retval0;
	call.uni (retval0), 
	vprintf, 
	(
	param0, 
	param1
	);
	ld.param.b32 	%r378, [retval0];
	} // callseq 53
	ld.global.u32 	%r380, [%rd126+4];
	st.local.u32 	[%rd106], %r380;
	{ // callseq 54, 0
	.param .b64 param0;
	st.param.b64 	[param0], %rd108;
	.param .b64 param1;
	st.param.b64 	[param1], %rd105;
	.param .b32 retval0;
	call.uni (retval0), 
	vprintf, 
	(
	param0, 
	param1
	);
	ld.param.b32 	%r381, [retval0];
	} // callseq 54
	ld.global.u32 	%r383, [%rd126+8];
	st.local.u32 	[%rd106], %r383;
	{ // callseq 55, 0
	.param .b64 param0;
	st.param.b64 	[param0], %rd108;
	.param .b64 param1;
	st.param.b64 	[param1], %rd105;
	.param .b32 retval0;
	call.uni (retval0), 
	vprintf, 
	(
	param0, 
	param1
	);
	ld.param.b32 	%r384, [retval0];
	} // callseq 55
	ld.global.u32 	%r386, [%rd126+12];
	st.local.u32 	[%rd106], %r386;
	{ // callseq 56, 0
	.param .b64 param0;
	st.param.b64 	[param0], %rd108;
	.param .b64 param1;
	st.param.b64 	[param1], %rd105;
	.param .b32 retval0;
	call.uni (retval0), 
	vprintf, 
	(
	param0, 
	param1
	);
	ld.param.b32 	%r387, [retval0];
	} // callseq 56
	ld.global.u32 	%r389, [%rd126+16];
	st.local.u32 	[%rd106], %r389;
	{ // callseq 57, 0
	.param .b64 param0;
	st.param.b64 	[param0], %rd108;
	.param .b64 param1;
	st.param.b64 	[param1], %rd105;
	.param .b32 retval0;
	call.uni (retval0), 
	vprintf, 
	(
	param0, 
	param1
	);
	ld.param.b32 	%r390, [retval0];
	} // callseq 57
	ld.global.u32 	%r392, [%rd126+20];
	st.local.u32 	[%rd106], %r392;
	{ // callseq 58, 0
	.param .b64 param0;
	st.param.b64 	[param0], %rd108;
	.param .b64 param1;
	st.param.b64 	[param1], %rd105;
	.param .b32 retval0;
	call.uni (retval0), 
	vprintf, 
	(
	param0, 
	param1
	);
	ld.param.b32 	%r393, [retval0];
	} // callseq 58
	ld.global.u32 	%r395, [%rd126+24];
	st.local.u32 	[%rd106], %r395;
	{ // callseq 59, 0
	.param .b64 param0;
	st.param.b64 	[param0], %rd108;
	.param .b64 param1;
	st.param.b64 	[param1], %rd105;
	.param .b32 retval0;
	call.uni (retval0), 
	vprintf, 
	(
	param0, 
	param1
	);
	ld.param.b32 	%r396, [retval0];
	} // callseq 59
	ld.global.u32 	%r398, [%rd126+28];
	st.local.u32 	[%rd106], %r398;
	{ // callseq 60, 0
	.param .b64 param0;
	st.param.b64 	[param0], %rd108;
	.param .b64 param1;
	st.param.b64 	[param1], %rd105;
	.param .b32 retval0;
	call.uni (retval0), 
	vprintf, 
	(
	param0, 
	param1
	);
	ld.param.b32 	%r399, [retval0];
	} // callseq 60
	add.s32 	%r483, %r483, 16;
	add.s64 	%rd126, %rd126, 64;
	setp.ne.s32 	%p148, %r483, 0;
	@%p148 bra 	$L__BB0_59;
$L__BB0_60:
	setp.eq.s32 	%p149, %r95, 0;
	@%p149 bra 	$L__BB0_69;
	add.u64 	%rd109, %SP, 0;
	add.u64 	%rd11, %SPL, 0;
	and.b32  	%r101, %r110, 7;
	setp.lt.u32 	%p150, %r95, 8;
	@%p150 bra 	$L__BB0_63;
	mul.wide.u32 	%rd110, %r485, 4;
	add.s64 	%rd111, %rd1, %rd110;
	ld.global.u32 	%r401, [%rd111];
	st.local.u32 	[%rd11], %r401;
	mov.u64 	%rd112, $str$4;
	cvta.global.u64 	%rd113, %rd112;
	{ // callseq 61, 0
	.param .b64 param0;
	st.param.b64 	[param0], %rd113;
	.param .b64 param1;
	st.param.b64 	[param1], %rd109;
	.param .b32 retval0;
	call.uni (retval0), 
	vprintf, 
	(
	param0, 
	param1
	);
	ld.param.b32 	%r402, [retval0];
	} // callseq 61
	ld.global.u32 	%r404, [%rd111+4];
	st.local.u32 	[%rd11], %r404;
	{ // callseq 62, 0
	.param .b64 param0;
	st.param.b64 	[param0], %rd113;
	.param .b64 param1;
	st.param.b64 	[param1], %rd109;
	.param .b32 retval0;
	call.uni (retval0), 
	vprintf, 
	(
	param0, 
	param1
	);
	ld.param.b32 	%r405, [retval0];
	} // callseq 62
	ld.global.u32 	%r407, [%rd111+8];
	st.local.u32 	[%rd11], %r407;
	{ // callseq 63, 0
	.param .b64 param0;
	st.param.b64 	[param0], %rd113;
	.param .b64 param1;
	st.param.b64 	[param1], %rd109;
	.param .b32 retval0;
	call.uni (retval0), 
	vprintf, 
	(
	param0, 
	param1
	);
	ld.param.b32 	%r408, [retval0];
	} // callseq 63
	ld.global.u32 	%r410, [%rd111+12];
	st.local.u32 	[%rd11], %r410;
	{ // callseq 64, 0
	.param .b64 param0;
	st.param.b64 	[param0], %rd113;
	.param .b64 param1;
	st.param.b64 	[param1], %rd109;
	.param .b32 retval0;
	call.uni (retval0), 
	vprintf, 
	(
	param0, 
	param1
	);
	ld.param.b32 	%r411, [retval0];
	} // callseq 64
	ld.global.u32 	%r413, [%rd111+16];
	st.local.u32 	[%rd11], %r413;
	{ // callseq 65, 0
	.param .b64 param0;
	st.param.b64 	[param0], %rd113;
	.param .b64 param1;
	st.param.b64 	[param1], %rd109;
	.param .b32 retval0;
	call.uni (retval0), 
	vprintf, 
	(
	param0, 
	param1
	);
	ld.param.b32 	%r414, [retval0];
	} // callseq 65
	ld.global.u32 	%r416, [%rd111+20];
	st.local.u32 	[%rd11], %r416;
	{ // callseq 66, 0
	.param .b64 param0;
	st.param.b64 	[param0], %rd113;
	.param .b64 param1;
	st.param.b64 	[param1], %rd109;
	.param .b32 retval0;
	call.uni (retval0), 
	vprintf, 
	(
	param0, 
	param1
	);
	ld.param.b32 	%r417, [retval0];
	} // callseq 66
	ld.global.u32 	%r419, [%rd111+24];
	st.local.u32 	[%rd11], %r419;
	{ // callseq 67, 0
	.param .b64 param0;
	st.param.b64 	[param0], %rd113;
	.param .b64 param1;
	st.param.b64 	[param1], %rd109;
	.param .b32 retval0;
	call.uni (retval0), 
	vprintf, 
	(
	param0, 
	param1
	);
	ld.param.b32 	%r420, [retval0];
	} // callseq 67
	ld.global.u32 	%r422, [%rd111+28];
	st.local.u32 	[%rd11], %r422;
	{ // callseq 68, 0
	.param .b64 param0;
	st.param.b64 	[param0], %rd113;
	.param .b64 param1;
	st.param.b64 	[param1], %rd109;
	.param .b32 retval0;
	call.uni (retval0), 
	vprintf, 
	(
	param0, 
	param1
	);
	ld.param.b32 	%r423, [retval0];
	} // callseq 68
	add.s32 	%r485, %r485, 8;
$L__BB0_63:
	setp.eq.s32 	%p151, %r101, 0;
	@%p151 bra 	$L__BB0_69;
	and.b32  	%r104, %r110, 3;
	setp.lt.u32 	%p152, %r101, 4;
	@%p152 bra 	$L__BB0_66;
	mul.wide.u32 	%rd115, %r485, 4;
	add.s64 	%rd116, %rd1, %rd115;
	ld.global.u32 	%r425, [%rd116];
	st.local.u32 	[%rd11], %r425;
	mov.u64 	%rd117, $str$4;
	cvta.global.u64 	%rd118, %rd117;
	{ // callseq 69, 0
	.param .b64 param0;
	st.param.b64 	[param0], %rd118;
	.param .b64 param1;
	st.param.b64 	[param1], %rd109;
	.param .b32 retval0;
	call.uni (retval0), 
	vprintf, 
	(
	param0, 
	param1
	);
	ld.param.b32 	%r426, [retval0];
	} // callseq 69
	ld.global.u32 	%r428, [%rd116+4];
	st.local.u32 	[%rd11], %r428;
	{ // callseq 70, 0
	.param .b64 param0;
	st.param.b64 	[param0], %rd118;
	.param .b64 param1;
	st.param.b64 	[param1], %rd109;
	.param .b32 retval0;
	call.uni (retval0), 
	vprintf, 
	(
	param0, 
	param1
	);
	ld.param.b32 	%r429, [retval0];
	} // callseq 70
	ld.global.u32 	%r431, [%rd116+8];
	st.local.u32 	[%rd11], %r431;
	{ // callseq 71, 0
	.param .b64 param0;
	st.param.b64 	[param0], %rd118;
	.param .b64 param1;
	st.param.b64 	[param1], %rd109;
	.param .b32 retval0;
	call.uni (retval0), 
	vprintf, 
	(
	param0, 
	param1
	);
	ld.param.b32 	%r432, [retval0];
	} // callseq 71
	ld.global.u32 	%r434, [%rd116+12];
	st.local.u32 	[%rd11], %r434;
	{ // callseq 72, 0
	.param .b64 param0;
	st.param.b64 	[param0], %rd118;
	.param .b64 param1;
	st.param.b64 	[param1], %rd109;
	.param .b32 retval0;
	call.uni (retval0), 
	vprintf, 
	(
	param0, 
	param1
	);
	ld.param.b32 	%r435, [retval0];
	} // callseq 72
	add.s32 	%r485, %r485, 4;
$L__BB0_66:
	setp.eq.s32 	%p153, %r104, 0;
	@%p153 bra 	$L__BB0_69;
	mul.wide.u32 	%rd120, %r485, 4;
	add.s64 	%rd127, %rd1, %rd120;
	neg.s32 	%r487, %r104;
	mov.u64 	%rd121, $str$4;
$L__BB0_68:
	.pragma "nounroll";
	ld.global.u32 	%r437, [%rd127];
	st.local.u32 	[%rd11], %r437;
	cvta.global.u64 	%rd122, %rd121;
	{ // callseq 73, 0
	.param .b64 param0;
	st.param.b64 	[param0], %rd122;
	.param .b64 param1;
	st.param.b64 	[param1], %rd109;
	.param .b32 retval0;
	call.uni (retval0), 
	vprintf, 
	(
	param0, 
	param1
	);
	ld.param.b32 	%r438, [retval0];
	} // callseq 73
	add.s64 	%rd127, %rd127, 4;
	add.s32 	%r487, %r487, 1;
	setp.ne.s32 	%p154, %r487, 0;
	@%p154 bra 	$L__BB0_68;
$L__BB0_69:
	mov.u64 	%rd124, $str$5;
	cvta.global.u64 	%rd125, %rd124;
	{ // callseq 74, 0
	.param .b64 param0;
	st.param.b64 	[param0], %rd125;
	.param .b64 param1;
	st.param.b64 	[param1], 0;
	.param .b32 retval0;
	call.uni (retval0), 
	vprintf, 
	(
	param0, 
	param1
	);
	ld.param.b32 	%r440, [retval0];
	} // callseq 74
$L__BB0_70:
	ret;

}
	// .globl	_ZN3cub18CUB_300001_SM_10006detail11EmptyKernelIvEEvv
.visible .entry _ZN3cub18CUB_300001_SM_10006detail11EmptyKernelIvEEvv()
{


	ret;

}


// ===== COMPILED SASS (sm_100) =====

	.target	sm_100

	.elftype	@"ET_EXEC"


//--------------------- .note.nv.tkinfo           --------------------------
	.section	.note.nv.tkinfo,"",@"SHT_NOTE"
	.sectionflags	@"SHF_NOTE_NV_TKINFO"
	.tkinfo
        /*0018*/ 	.word	0x00000002
        /*0030*/ 	.string	""
        /*0030*/ 	.string	"ptxas"
        /*0030*/ 	.string	"Cuda compilation tools, release 13.0, V13.0.88"
        /*0030*/ 	.string	"Build cuda_13.0.r13.0/compiler.36424714_0"
        /*0030*/ 	.string	"-arch sm_100 -m 64 "



//--------------------- .note.nv.cuinfo           --------------------------
	.section	.note.nv.cuinfo,"",@"SHT_NOTE"
	.sectionflags	@"SHF_NOTE_NV_CUINFO"
        /*0018*/ 	.short	0x0002
        /*001a*/ 	.short	0x0064
        /*001c*/ 	.short	0x0082
	.zero		2


//--------------------- .nv.info                  --------------------------
	.section	.nv.info,"",@"SHT_CUDA_INFO"
	.align	4


	//----- nvinfo : EIATTR_REGCOUNT
	.align		4
        /*0000*/ 	.byte	0x04, 0x2f
        /*0002*/ 	.short	(.L_66 - .L_65)
	.align		4
.L_65:
        /*0004*/ 	.word	index@(_Z12matavgKernelPiiiiS_iS_)
        /*0008*/ 	.word	0x00000024


	//----- nvinfo : EIATTR_FRAME_SIZE
	.align		4
.L_66:
        /*000c*/ 	.byte	0x04, 0x11
        /*000e*/ 	.short	(.L_68 - .L_67)
	.align		4
.L_67:
        /*0010*/ 	.word	index@(_Z12matavgKernelPiiiiS_iS_)
        /*0014*/ 	.word	0x00000020


	//----- nvinfo : EIATTR_REGCOUNT
	.align		4
.L_68:
        /*0018*/ 	.byte	0x04, 0x2f
        /*001a*/ 	.short	(.L_70 - .L_69)
	.align		4
.L_69:
        /*001c*/ 	.word	index@(_ZN3cub18CUB_300001_SM_10006detail11EmptyKernelIvEEvv)
        /*0020*/ 	.word	0x00000004


	//----- nvinfo : EIATTR_FRAME_SIZE
	.align		4
.L_70:
        /*0024*/ 	.byte	0x04, 0x11
        /*0026*/ 	.short	(.L_72 - .L_71)
	.align		4
.L_71:
        /*0028*/ 	.word	index@(_ZN3cub18CUB_300001_SM_10006detail11EmptyKernelIvEEvv)
        /*002c*/ 	.word	0x00000000


	//----- nvinfo : EIATTR_MIN_STACK_SIZE
	.align		4
.L_72:
        /*0030*/ 	.byte	0x04, 0x12
        /*0032*/ 	.short	(.L_74 - .L_73)
	.align		4
.L_73:
        /*0034*/ 	.word	index@(_ZN3cub18CUB_300001_SM_10006detail11EmptyKernelIvEEvv)
        /*0038*/ 	.word	0x00000000


	//----- nvinfo : EIATTR_MIN_STACK_SIZE
	.align		4
.L_74:
        /*003c*/ 	.byte	0x04, 0x12
        /*003e*/ 	.short	(.L_76 - .L_75)
	.align		4
.L_75:
        /*0040*/ 	.word	index@(_Z12matavgKernelPiiiiS_iS_)
        /*0044*/ 	.word	0x00000020
.L_76:


//--------------------- .nv.compat                --------------------------
	.section	.nv.compat,"",@"SHT_CUDA_COMPAT_INFO"
	.align	4
        /*0000*/ 	.byte	0x02, 0x09, 0x00, 0x00, 0x02, 0x02, 0x01, 0x00, 0x02, 0x05, 0x05, 0x00, 0x03, 0x07, 0x01, 0x01
        /*0010*/ 	.byte	0x02, 0x03, 0x00, 0x00, 0x02, 0x06, 0x01, 0x00, 0x04, 0x0b, 0x08, 0x00, 0x09, 0x00, 0x00, 0x00
        /*0020*/ 	.byte	0x00, 0x00, 0x00, 0x00


//--------------------- .nv.info._ZN3cub18CUB_300001_SM_10006detail11EmptyKernelIvEEvv --------------------------
	.section	.nv.info._ZN3cub18CUB_300001_SM_10006detail11EmptyKernelIvEEvv,"",@"SHT_CUDA_INFO"
	.sectionflags	@""
	.align	4


	//----- nvinfo : EIATTR_CUDA_API_VERSION
	.align		4
        /*0000*/ 	.byte	0x04, 0x37
        /*0002*/ 	.short	(.L_78 - .L_77)
.L_77:
        /*0004*/ 	.word	0x00000082


	//----- nvinfo : EIATTR_SPARSE_MMA_MASK
	.align		4
.L_78:
        /*0008*/ 	.byte	0x03, 0x50
        /*000a*/ 	.short	0x0000


	//----- nvinfo : EIATTR_MAXREG_COUNT
	.align		4
        /*000c*/ 	.byte	0x03, 0x1b
        /*000e*/ 	.short	0x00ff


	//----- nvinfo : EIATTR_MERCURY_ISA_VERSION
	.align		4
        /*0010*/ 	.byte	0x03, 0x5f
        /*0012*/ 	.short	0x0101


	//----- nvinfo : EIATTR_VRC_CTA_INIT_COUNT
	.align		4
        /*0014*/ 	.byte	0x02, 0x4a
	.zero		1
	.zero		1


	//----- nvinfo : EIATTR_EXIT_INSTR_OFFSETS
	.align		4
        /*0018*/ 	.byte	0x04, 0x1c
        /*001a*/ 	.short	(.L_80 - .L_79)


	//   ....[0]....
.L_79:
        /*001c*/ 	.word	0x00000010


	//----- nvinfo : EIATTR_SW_WAR
	.align		4
.L_80:
        /*0020*/ 	.byte	0x04, 0x36
        /*0022*/ 	.short	(.L_82 - .L_81)
.L_81:
        /*0024*/ 	.word	0x00000008
.L_82:


//--------------------- .nv.info._Z12matavgKernelPiiiiS_iS_ --------------------------
	.section	.nv.info._Z12matavgKernelPiiiiS_iS_,"",@"SHT_CUDA_INFO"
	.sectionflags	@""
	.align	4


	//----- nvinfo : EIATTR_CUDA_API_VERSION
	.align		4
        /*0000*/ 	.byte	0x04, 0x37
        /*0002*/ 	.short	(.L_84 - .L_83)
.L_83:
        /*0004*/ 	.word	0x00000082


	//----- nvinfo : EIATTR_KPARAM_INFO
	.align		4
.L_84:
        /*0008*/ 	.byte	0x04, 0x17
        /*000a*/ 	.short	(.L_86 - .L_85)
.L_85:
        /*000c*/ 	.word	0x00000000
        /*0010*/ 	.short	0x0006
        /*0012*/ 	.short	0x0028
        /*0014*/ 	.byte	0x00, 0xf5, 0x21, 0x00


	//----- nvinfo : EIATTR_KPARAM_INFO
	.align		4
.L_86:
        /*0018*/ 	.byte	0x04, 0x17
        /*001a*/ 	.short	(.L_88 - .L_87)
.L_87:
        /*001c*/ 	.word	0x00000000
        /*0020*/ 	.short	0x0005
        /*0022*/ 	.short	0x0020
        /*0024*/ 	.byte	0x00, 0xf0, 0x11, 0x00


	//----- nvinfo : EIATTR_KPARAM_INFO
	.align		4
.L_88:
        /*0028*/ 	.byte	0x04, 0x17
        /*002a*/ 	.short	(.L_90 - .L_89)
.L_89:
        /*002c*/ 	.word	0x00000000
        /*0030*/ 	.short	0x0004
        /*0032*/ 	.short	0x0018
        /*0034*/ 	.byte	0x00, 0xf5, 0x21, 0x00


	//----- nvinfo : EIATTR_KPARAM_INFO
	.align		4
.L_90:
        /*0038*/ 	.byte	0x04, 0x17
        /*003a*/ 	.short	(.L_92 - .L_91)
.L_91:
        /*003c*/ 	.word	0x00000000
        /*0040*/ 	.short	0x0003
        /*0042*/ 	.short	0x0010
        /*0044*/ 	.byte	0x00, 0xf0, 0x11, 0x00


	//----- nvinfo : EIATTR_KPARAM_INFO
	.align		4
.L_92:
        /*0048*/ 	.byte	0x04, 0x17
        /*004a*/ 	.short	(.L_94 - .L_93)
.L_93:
        /*004c*/ 	.word	0x00000000
        /*0050*/ 	.short	0x0002
        /*0052*/ 	.short	0x000c
        /*0054*/ 	.byte	0x00, 0xf0, 0x11, 0x00


	//----- nvinfo : EIATTR_KPARAM_INFO
	.align		4
.L_94:
        /*0058*/ 	.byte	0x04, 0x17
        /*005a*/ 	.short	(.L_96 - .L_95)
.L_95:
        /*005c*/ 	.word	0x00000000
        /*0060*/ 	.short	0x0001
        /*0062*/ 	.short	0x0008
        /*0064*/ 	.byte	0x00, 0xf0, 0x11, 0x00


	//----- nvinfo : EIATTR_KPARAM_INFO
	.align		4
.L_96:
        /*0068*/ 	.byte	0x04, 0x17
        /*006a*/ 	.short	(.L_98 - .L_97)
.L_97:
        /*006c*/ 	.word	0x00000000
        /*0070*/ 	.short	0x0000
        /*0072*/ 	.short	0x0000
        /*0074*/ 	.byte	0x00, 0xf5, 0x21, 0x00


	//----- nvinfo : EIATTR_SPARSE_MMA_MASK
	.align		4
.L_98:
        /*0078*/ 	.byte	0x03, 0x50
        /*007a*/ 	.short	0x0000


	//----- nvinfo : EIATTR_MAXREG_COUNT
	.align		4
        /*007c*/ 	.byte	0x03, 0x1b
        /*007e*/ 	.short	0x00ff


	//----- nvinfo : EIATTR_EXTERNS
	.align		4
        /*0080*/ 	.byte	0x04, 0x0f
        /*0082*/ 	.short	(.L_100 - .L_99)


	//   ....[0]....
	.align		4
.L_99:
        /*0084*/ 	.word	index@(vprintf)


	//----- nvinfo : EIATTR_MERCURY_ISA_VERSION
	.align		4
.L_100:
        /*0088*/ 	.byte	0x03, 0x5f
        /*008a*/ 	.short	0x0101


	//----- nvinfo : EIATTR_VRC_CTA_INIT_COUNT
	.align		4
        /*008c*/ 	.byte	0x02, 0x4a
	.zero		1
	.zero		1


	//----- nvinfo : EIATTR_SYSCALL_OFFSETS
	.align		4
        /*0090*/ 	.byte	0x04, 0x46
        /*0092*/ 	.short	(.L_102 - .L_101)


	//   ....[0]....
.L_101:
        /*0094*/ 	.word	0x000001d0


	//   ....[1]....
        /*0098*/ 	.word	0x00000290


	//   ....[2]....
        /*009c*/ 	.word	0x00001240


	//   ....[3]....
        /*00a0*/ 	.word	0x00001330


	//   ....[4]....
        /*00a4*/ 	.word	0x000014f0


	//   ....[5]....
        /*00a8*/ 	.word	0x00001590


	//   ....[6]....
        /*00ac*/ 	.word	0x00001630


	//   ....[7]....
        /*00b0*/ 	.word	0x000016d0


	//   ....[8]....
        /*00b4*/ 	.word	0x00001770


	//   ....[9]....
        /*00b8*/ 	.word	0x00001810


	//   ....[10]....
        /*00bc*/ 	.word	0x000018b0


	//   ....[11]....
        /*00c0*/ 	.word	0x00001950


	//   ....[12]....
        /*00c4*/ 	.word	0x000019f0


	//   ....[13]....
        /*00c8*/ 	.word	0x00001a90


	//   ....[14]....
        /*00cc*/ 	.word	0x00001b30


	//   ....[15]....
        /*00d0*/ 	.word	0x00001bd0


	//   ....[16]....
        /*00d4*/ 	.word	0x00001c70


	//   ....[17]....
        /*00d8*/ 	.word	0x00001d10


	//   ....[18]....
        /*00dc*/ 	.word	0x00001db0


	//   ....[19]....
        /*00e0*/ 	.word	0x00001e50


	//   ....[20]....
        /*00e4*/ 	.word	0x00001fc0


	//   ....[21]....
        /*00e8*/ 	.word	0x00002060


	//   ....[22]....
        /*00ec*/ 	.word	0x00002100


	//   ....[23]....
        /*00f0*/ 	.word	0x000021a0


	//   ....[24]....
        /*00f4*/ 	.word	0x00002240


	//   ....[25]....
        /*00f8*/ 	.word	0x000022e0


	//   ....[26]....
        /*00fc*/ 	.word	0x00002380


	//   ....[27]....
        /*0100*/ 	.word	0x00002420


	//   ....[28]....
        /*0104*/ 	.word	0x00002560


	//   ....[29]....
        /*0108*/ 	.word	0x00002600


	//   ....[30]....
        /*010c*/ 	.word	0x000026a0


	//   ....[31]....
        /*0110*/ 	.word	0x00002740


	//   ....[32]....
        /*0114*/ 	.word	0x00002880


	//   ....[33]....
        /*0118*/ 	.word	0x00002940


	//   ....[34]....
        /*011c*/ 	.word	0x00002ac0


	//   ....[35]....
        /*0120*/ 	.word	0x00002be0


	//   ....[36]....
        /*0124*/ 	.word	0x00002d40


	//   ....[37]....
        /*0128*/ 	.word	0x00002e60


	//   ....[38]....
        /*012c*/ 	.word	0x00002fd0


	//   ....[39]....
        /*0130*/ 	.word	0x00003140


	//   ....[40]....
        /*0134*/ 	.word	0x00003340


	//   ....[41]....
        /*0138*/ 	.word	0x00003480


	//   ....[42]....
        /*013c*/ 	.word	0x000035c0


	//   ....[43]....
        /*0140*/ 	.word	0x00003710


	//   ....[44]....
        /*0144*/ 	.word	0x000038a0


	//   ....[45]....
        /*0148*/ 	.word	0x00003a90


	//   ....[46]....
        /*014c*/ 	.word	0x00003b30


	//   ....[47]....
        /*0150*/ 	.word	0x00003bd0


	//   ....[48]....
        /*0154*/ 	.word	0x00003c70


	//   ....[49]....
        /*0158*/ 	.word	0x00003d10


	//   ....[50]....
        /*015c*/ 	.word	0x00003db0


	//   ....[51]....
        /*0160*/ 	.word	0x00003e50


	//   ....[52]....
        /*0164*/ 	.word	0x00003ef0


	//   ....[53]....
        /*0168*/ 	.word	0x00003f90


	//   ....[54]....
        /*016c*/ 	.word	0x00004030


	//   ....[55]....
        /*0170*/ 	.word	0x000040d0


	//   ....[56]....
        /*0174*/ 	.word	0x00004170


	//   ....[57]....
        /*0178*/ 	.word	0x00004210


	//   ....[58]....
        /*017c*/ 	.word	0x000042b0


	//   ....[59]....
        /*0180*/ 	.word	0x00004350


	//   ....[60]....
        /*0184*/ 	.word	0x000043f0


	//   ....[61]....
        /*0188*/ 	.word	0x00004580


	//   ....[62]....
        /*018c*/ 	.word	0x00004620


	//   ....[63]....
        /*0190*/ 	.word	0x000046c0


	//   ....[64]....
        /*0194*/ 	.word	0x00004760


	//   ....[65]....
        /*0198*/ 	.word	0x00004800


	//   ....[66]....
        /*019c*/ 	.word	0x000048a0


	//   ....[67]....
        /*01a0*/ 	.word	0x00004940


	//   ....[68]....
        /*01a4*/ 	.word	0x000049e0


	//   ....[69]....
        /*01a8*/ 	.word	0x00004b20


	//   ....[70]....
        /*01ac*/ 	.word	0x00004bc0


	//   ....[71]....
        /*01b0*/ 	.word	0x00004c60


	//   ....[72]....
        /*01b4*/ 	.word	0x00004d00


	//   ....[73]....
        /*01b8*/ 	.word	0x00004e80


	//   ....[74]....
        /*01bc*/ 	.word	0x00004f50


	//----- nvinfo : EIATTR_EXIT_INSTR_OFFSETS
	.align		4
.L_102:
        /*01c0*/ 	.byte	0x04, 0x1c
        /*01c2*/ 	.short	(.L_104 - .L_103)


	//   ....[0]....
.L_103:
        /*01c4*/ 	.word	0x00001260


	//   ....[1]....
        /*01c8*/ 	.word	0x000037f0


	//   ....[2]....
        /*01cc*/ 	.word	0x00004f60


	//----- nvinfo : EIATTR_CRS_STACK_SIZE
	.align		4
.L_104:
        /*01d0*/ 	.byte	0x04, 0x1e
        /*01d2*/ 	.short	(.L_106 - .L_105)
.L_105:
        /*01d4*/ 	.word	0x00000000


	//----- nvinfo : EIATTR_CBANK_PARAM_SIZE
	.align		4
.L_106:
        /*01d8*/ 	.byte	0x03, 0x19
        /*01da*/ 	.short	0x0030


	//----- nvinfo : EIATTR_PARAM_CBANK
	.align		4
        /*01dc*/ 	.byte	0x04, 0x0a
        /*01de*/ 	.short	(.L_108 - .L_107)
	.align		4
.L_107:
        /*01e0*/ 	.word	index@(.nv.constant0._Z12matavgKernelPiiiiS_iS_)
        /*01e4*/ 	.short	0x0380
        /*01e6*/ 	.short	0x0030


	//----- nvinfo : EIATTR_SW_WAR
	.align		4
.L_108:
        /*01e8*/ 	.byte	0x04, 0x36
        /*01ea*/ 	.short	(.L_110 - .L_109)
.L_109:
        /*01ec*/ 	.word	0x00000008
.L_110:


//--------------------- .nv.callgraph             --------------------------
	.section	.nv.callgraph,"",@"SHT_CUDA_CALLGRAPH"
	.align	4
	.sectionentsize	8
	.align		4
        /*0000*/ 	.word	0x00000000
	.align		4
        /*0004*/ 	.word	0xffffffff
	.align		4
        /*0008*/ 	.word	index@(_Z12matavgKernelPiiiiS_iS_)
	.align		4
        /*000c*/ 	.word	index@(vprintf)
	.align		4
        /*0010*/ 	.word	0x00000000
	.align		4
        /*0014*/ 	.word	0xfffffffe
	.align		4
        /*0018*/ 	.word	0x00000000
	.align		4
        /*001c*/ 	.word	0xfffffffd
	.align		4
        /*0020*/ 	.word	0x00000000
	.align		4
        /*0024*/ 	.word	0xfffffffc


//--------------------- .nv.constant4             --------------------------
	.section	.nv.constant4,"a",@progbits
	.align	8
	.align		8
.nv.constant4:
        /*0000*/ 	.dword	precalc_xorwow_matrix
	.align		8
        /*0008*/ 	.dword	precalc_xorwow_offset_matrix
	.align		8
        /*0010*/ 	.dword	mrg32k3aM1
	.align		8
        /*0018*/ 	.dword	mrg32k3aM2
	.align		8
        /*0020*/ 	.dword	mrg32k3aM1SubSeq
	.align		8
        /*0028*/ 	.dword	mrg32k3aM2SubSeq
	.align		8
        /*0030*/ 	.dword	mrg32k3aM1Seq
	.align		8
        /*0038*/ 	.dword	mrg32k3aM2Seq
	.align		8
        /*0040*/ 	.dword	_ZN34_INTERNAL_c7837556_4_k_cu_f9e17d8d4cuda3std3__45__cpo5beginE
	.align		8
        /*0048*/ 	.dword	_ZN34_INTERNAL_c7837556_4_k_cu_f9e17d8d4cuda3std3__45__cpo3endE
	.align		8
        /*0050*/ 	.dword	_ZN34_INTERNAL_c7837556_4_k_cu_f9e17d8d4cuda3std3__45__cpo6cbeginE
	.align		8
        /*0058*/ 	.dword	_ZN34_INTERNAL_c7837556_4_k_cu_f9e17d8d4cuda3std3__45__cpo4cendE
	.align		8
        /*0060*/ 	.dword	_ZN34_INTERNAL_c7837556_4_k_cu_f9e17d8d4cuda3std3__45__cpo6rbeginE
	.align		8
        /*0068*/ 	.dword	_ZN34_INTERNAL_c7837556_4_k_cu_f9e17d8d4cuda3std3__45__cpo4rendE
	.align		8
        /*0070*/ 	.dword	_ZN34_INTERNAL_c7837556_4_k_cu_f9e17d8d4cuda3std3__45__cpo7crbeginE
	.align		8
        /*0078*/ 	.dword	_ZN34_INTERNAL_c7837556_4_k_cu_f9e17d8d4cuda3std3__45__cpo5crendE
	.align		8
        /*0080*/ 	.dword	_ZN34_INTERNAL_c7837556_4_k_cu_f9e17d8d4cuda3std3__436_GLOBAL__N__c7837556_4_k_cu_f9e17d8d6ignoreE
	.align		8
        /*0088*/ 	.dword	_ZN34_INTERNAL_c7837556_4_k_cu_f9e17d8d4cuda3std3__419piecewise_constructE
	.align		8
        /*0090*/ 	.dword	_ZN34_INTERNAL_c7837556_4_k_cu_f9e17d8d4cuda3std3__48in_placeE
	.align		8
        /*0098*/ 	.dword	_ZN34_INTERNAL_c7837556_4_k_cu_f9e17d8d4cuda3std3__420unreachable_sentinelE
	.align		8
        /*00a0*/ 	.dword	_ZN34_INTERNAL_c7837556_4_k_cu_f9e17d8d4cuda3std3__47nulloptE
	.align		8
        /*00a8*/ 	.dword	_ZN34_INTERNAL_c7837556_4_k_cu_f9e17d8d4cuda3std3__48unexpectE
	.align		8
        /*00b0*/ 	.dword	_ZN34_INTERNAL_c7837556_4_k_cu_f9e17d8d4cuda3std6ranges3__45__cpo4swapE
	.align		8
        /*00b8*/ 	.dword	_ZN34_INTERNAL_c7837556_4_k_cu_f9e17d8d4cuda3std6ranges3__45__cpo9iter_moveE
	.align		8
        /*00c0*/ 	.dword	_ZN34_INTERNAL_c7837556_4_k_cu_f9e17d8d4cuda3std6ranges3__45__cpo5beginE
	.align		8
        /*00c8*/ 	.dword	_ZN34_INTERNAL_c7837556_4_k_cu_f9e17d8d4cuda3std6ranges3__45__cpo3endE
	.align		8
        /*00d0*/ 	.dword	_ZN34_INTERNAL_c7837556_4_k_cu_f9e17d8d4cuda3std6ranges3__45__cpo6cbeginE
	.align		8
        /*00d8*/ 	.dword	_ZN34_INTERNAL_c7837556_4_k_cu_f9e17d8d4cuda3std6ranges3__45__cpo4cendE
	.align		8
        /*00e0*/ 	.dword	_ZN34_INTERNAL_c7837556_4_k_cu_f9e17d8d4cuda3std6ranges3__45__cpo7advanceE
	.align		8
        /*00e8*/ 	.dword	_ZN34_INTERNAL_c7837556_4_k_cu_f9e17d8d4cuda3std6ranges3__45__cpo9iter_swapE
	.align		8
        /*00f0*/ 	.dword	_ZN34_INTERNAL_c7837556_4_k_cu_f9e17d8d4cuda3std6ranges3__45__cpo4nextE
	.align		8
        /*00f8*/ 	.dword	_ZN34_INTERNAL_c7837556_4_k_cu_f9e17d8d4cuda3std6ranges3__45__cpo4prevE
	.align		8
        /*0100*/ 	.dword	_ZN34_INTERNAL_c7837556_4_k_cu_f9e17d8d4cuda3std6ranges3__45__cpo4dataE
	.align		8
        /*0108*/ 	.dword	_ZN34_INTERNAL_c7837556_4_k_cu_f9e17d8d4cuda3std6ranges3__45__cpo5cdataE
	.align		8
        /*0110*/ 	.dword	_ZN34_INTERNAL_c7837556_4_k_cu_f9e17d8d4cuda3std6ranges3__45__cpo4sizeE
	.align		8
        /*0118*/ 	.dword	_ZN34_INTERNAL_c7837556_4_k_cu_f9e17d8d4cuda3std6ranges3__45__cpo5ssizeE
	.align		8
        /*0120*/ 	.dword	_ZN34_INTERNAL_c7837556_4_k_cu_f9e17d8d4cuda3std6ranges3__45__cpo8distanceE
	.align		8
        /*0128*/ 	.dword	_ZN34_INTERNAL_c7837556_4_k_cu_f9e17d8d6thrust24THRUST_300001_SM_1000_NS8cuda_cub3parE
	.align		8
        /*0130*/ 	.dword	_ZN34_INTERNAL_c7837556_4_k_cu_f9e17d8d6thrust24THRUST_300001_SM_1000_NS8cuda_cub10par_nosyncE
	.align		8
        /*0138*/ 	.dword	_ZN34_INTERNAL_c7837556_4_k_cu_f9e17d8d6thrust24THRUST_300001_SM_1000_NS6system6detail10sequential3seqE
	.align		8
        /*0140*/ 	.dword	_ZN34_INTERNAL_c7837556_4_k_cu_f9e17d8d6thrust24THRUST_300001_SM_1000_NS6system3cpp3parE
	.align		8
        /*0148*/ 	.dword	_ZN34_INTERNAL_c7837556_4_k_cu_f9e17d8d6thrust24THRUST_300001_SM_1000_NS12placeholders2_1E
	.align		8
        /*0150*/ 	.dword	_ZN34_INTERNAL_c7837556_4_k_cu_f9e17d8d6thrust24THRUST_300001_SM_1000_NS12placeholders2_2E
	.align		8
        /*0158*/ 	.dword	_ZN34_INTERNAL_c7837556_4_k_cu_f9e17d8d6thrust24THRUST_300001_SM_1000_NS12placeholders2_3E
	.align		8
        /*0160*/ 	.dword	_ZN34_INTERNAL_c7837556_4_k_cu_f9e17d8d6thrust24THRUST_300001_SM_1000_NS12placeholders2_4E
	.align		8
        /*0168*/ 	.dword	_ZN34_INTERNAL_c7837556_4_k_cu_f9e17d8d6thrust24THRUST_300001_SM_1000_NS12placeholders2_5E
	.align		8
        /*0170*/ 	.dword	_ZN34_INTERNAL_c7837556_4_k_cu_f9e17d8d6thrust24THRUST_300001_SM_1000_NS12placeholders2_6E
	.align		8
        /*0178*/ 	.dword	_ZN34_INTERNAL_c7837556_4_k_cu_f9e17d8d6thrust24THRUST_300001_SM_1000_NS12placeholders2_7E
	.align		8
        /*0180*/ 	.dword	_ZN34_INTERNAL_c7837556_4_k_cu_f9e17d8d6thrust24THRUST_300001_SM_1000_NS12placeholders2_8E
	.align		8
        /*0188*/ 	.dword	_ZN34_INTERNAL_c7837556_4_k_cu_f9e17d8d6thrust24THRUST_300001_SM_1000_NS12placeholders2_9E
	.align		8
        /*0190*/ 	.dword	_ZN34_INTERNAL_c7837556_4_k_cu_f9e17d8d6thrust24THRUST_300001_SM_1000_NS12placeholders3_10E
	.align		8
        /*0198*/ 	.dword	_ZN34_INTERNAL_c7837556_4_k_cu_f9e17d8d6thrust24THRUST_300001_SM_1000_NS3seqE
	.align		8
        /*01a0*/ 	.dword	_ZN34_INTERNAL_c7837556_4_k_cu_f9e17d8d6thrust24THRUST_300001_SM_1000_NS6deviceE
	.align		8
        /*01a8*/ 	.dword	$str
	.align		8
        /*01b0*/ 	.dword	$str$1
	.align		8
        /*01b8*/ 	.dword	$str$2
	.align		8
        /*01c0*/ 	.dword	$str$3
	.align		8
        /*01c8*/ 	.dword	$str$4
	.align		8
        /*01d0*/ 	.dword	$str$5
	.align		8
        /*01d8*/ 	.dword	$str$6
	.align		8
        /*01e0*/ 	.dword	$str$7
	.align		8
        /*01e8*/ 	.dword	$str$8
	.align		8
        /*01f0*/ 	.dword	$str$9
	.align		8
        /*01f8*/ 	.dword	$str$10
	.align		8
        /*0200*/ 	.dword	vprintf


//--------------------- .nv.constant3             --------------------------
	.section	.nv.constant3,"a",@progbits
	.align	8
.nv.constant3:
	.type		__cr_lgamma_table,@object
	.size		__cr_lgamma_table,(.L_8 - __cr_lgamma_table)
__cr_lgamma_table:
        /*0000*/ 	.byte	0x00, 0x00, 0x00, 0x00, 0x00, 0x00, 0x00, 0x00, 0x00, 0x00, 0x00, 0x00, 0x00, 0x00, 0x00, 0x00
        /*0010*/ 	.byte	0xef, 0x39, 0xfa, 0xfe, 0x42, 0x2e, 0xe6, 0x3f, 0x02, 0x20, 0x2a, 0xfa, 0x0b, 0xab, 0xfc, 0x3f
        /*0020*/ 	.byte	0xf9, 0x2c, 0x92, 0x7c, 0xa7, 0x6c, 0x09, 0x40, 0xc9, 0x79, 0x44, 0x3c, 0x64, 0x26, 0x13, 0x40
        /*0030*/ 	.byte	0xca, 0x01, 0xcf, 0x3a, 0x27, 0x51, 0x1a, 0x40, 0x30, 0xcc, 0x2d, 0xf3, 0xe1, 0x0c, 0x21, 0x40
        /*0040*/ 	.byte	0x0d, 0xb7, 0xfc, 0x82, 0x8e, 0x35, 0x25, 0x40
.L_8:


//--------------------- .text._ZN3cub18CUB_300001_SM_10006detail11EmptyKernelIvEEvv --------------------------
	.section	.text._ZN3cub18CUB_300001_SM_10006detail11EmptyKernelIvEEvv,"ax",@progbits
	.align	128
        .global         _ZN3cub18CUB_300001_SM_10006detail11EmptyKernelIvEEvv
        .type           _ZN3cub18CUB_300001_SM_10006detail11EmptyKernelIvEEvv,@function
        .size           _ZN3cub18CUB_300001_SM_10006detail11EmptyKernelIvEEvv,(.L_x_118 - _ZN3cub18CUB_300001_SM_10006detail11EmptyKernelIvEEvv)
        .other          _ZN3cub18CUB_300001_SM_10006detail11EmptyKernelIvEEvv,@"STO_CUDA_ENTRY STV_DEFAULT"
_ZN3cub18CUB_300001_SM_10006detail11EmptyKernelIvEEvv:
.text._ZN3cub18CUB_300001_SM_10006detail11EmptyKernelIvEEvv:
[----:B------:R-:W-:Y:S01]  /*0000*/  LDC R1, c[0x0][0x37c] ;  /* 0x0000df00ff017b82 */ /* 0x000fe20000000800 */
[----:B------:R-:W-:Y:S05]  /*0010*/  EXIT ;  /* 0x000000000000794d */ /* 0x000fea0003800000 */
.L_x_0:
[----:B------:R-:W-:-:S00]  /*0020*/  BRA `(.L_x_0) ;  /* 0xfffffffc00fc7947 */ /* 0x000fc0000383ffff */
[----:B------:R-:W-:-:S00]  /*0030*/  NOP ;  /* 0x0000000000007918 */ /* 0x000fc00000000000 */
        /* <DEDUP_REMOVED lines=12> */
.L_x_118:


//--------------------- .text._Z12matavgKernelPiiiiS_iS_ --------------------------
	.section	.text._Z12matavgKernelPiiiiS_iS_,"ax",@progbits
	.align	128
        .global         _Z12matavgKernelPiiiiS_iS_
        .type           _Z12matavgKernelPiiiiS_iS_,@function
        .size           _Z12matavgKernelPiiiiS_iS_,(.L_x_119 - _Z12matavgKernelPiiiiS_iS_)
        .other          _Z12matavgKernelPiiiiS_iS_,@"STO_CUDA_ENTRY STV_DEFAULT"
_Z12matavgKernelPiiiiS_iS_:
.text._Z12matavgKernelPiiiiS_iS_:
[----:B------:R-:W0:Y:S01]  /*0000*/  LDC R1, c[0x0][0x37c] ;  /* 0x0000df00ff017b82 */ /* 0x000e220000000800 */
[----:B------:R-:W1:Y:S07]  /*0010*/  S2R R25, SR_TID.X ;  /* 0x0000000000197919 */ /* 0x000e6e0000002100 */
[----:B------:R-:W2:Y:S01]  /*0020*/  LDC R27, c[0x0][0x38c] ;  /* 0x0000e300ff1b7b82 */ /* 0x000ea20000000800 */
[----:B------:R-:W3:Y:S01]  /*0030*/  LDCU UR5, c[0x0][0x2fc] ;  /* 0x00005f80ff0577ac */ /* 0x000ee20008000800 */
[----:B0-----:R-:W-:Y:S01]  /*0040*/  VIADD R1, R1, 0xffffffe0 ;  /* 0xffffffe001017836 */ /* 0x001fe20000000000 */
[----:B------:R-:W1:Y:S01]  /*0050*/  S2R R0, SR_CTAID.X ;  /* 0x0000000000007919 */ /* 0x000e620000002500 */
[----:B------:R-:W-:Y:S01]  /*0060*/  MOV R2, 0x200 ;  /* 0x0000020000027802 */ /* 0x000fe20000000f00 */
[----:B------:R-:W2:Y:S01]  /*0070*/  LDCU UR6, c[0x0][0x360] ;  /* 0x00006c00ff0677ac */ /* 0x000ea20008000800 */
[----:B------:R-:W0:Y:S02]  /*0080*/  S2R R26, SR_TID.Y ;  /* 0x00000000001a7919 */ /* 0x000e240000002200 */
[----:B------:R4:W4:Y:S01]  /*0090*/  LDC.64 R8, c[0x4][R2] ;  /* 0x0100000002087b82 */ /* 0x0009220000000a00 */
[----:B------:R-:W0:Y:S01]  /*00a0*/  LDCU UR7, c[0x0][0x364] ;  /* 0x00006c80ff0777ac */ /* 0x000e220008000800 */
[----:B------:R-:W0:Y:S01]  /*00b0*/  S2R R3, SR_CTAID.Y ;  /* 0x0000000000037919 */ /* 0x000e220000002600 */
[----:B------:R-:W5:Y:S01]  /*00c0*/  LDCU UR4, c[0x0][0x2f8] ;  /* 0x00005f00ff0477ac */ /* 0x000f620008000800 */
[----:B------:R-:W0:Y:S01]  /*00d0*/  LDCU.64 UR36, c[0x0][0x358] ;  /* 0x00006b00ff2477ac */ /* 0x000e220008000a00 */
[----:B--2---:R-:W-:Y:S01]  /*00e0*/  IMAD R27, R27, UR6, RZ ;  /* 0x000000061b1b7c24 */ /* 0x004fe2000f8e02ff */
[----:B-----5:R-:W-:Y:S01]  /*00f0*/  IADD3 R23, P0, PT, R1, UR4, RZ ;  /* 0x0000000401177c10 */ /* 0x020fe2000ff1e0ff */
[----:B-1----:R-:W-:-:S04]  /*0100*/  IMAD R25, R0, UR6, R25 ;  /* 0x0000000600197c24 */ /* 0x002fc8000f8e0219 */
[----:B---3--:R-:W-:Y:S01]  /*0110*/  IMAD.X R22, RZ, RZ, UR5, P0 ;  /* 0x00000005ff167e24 */ /* 0x008fe200080e06ff */
[----:B------:R-:W-:Y:S01]  /*0120*/  IADD3 R17, P0, PT, R23, 0x10, RZ ;  /* 0x0000001017117810 */ /* 0x000fe20007f1e0ff */
[----:B0-----:R-:W-:Y:S01]  /*0130*/  IMAD R26, R3, UR7, R26 ;  /* 0x00000007031a7c24 */ /* 0x001fe2000f8e021a */
[----:B------:R-:W0:Y:S03]  /*0140*/  LDCU.64 UR6, c[0x4][0x1d8] ;  /* 0x01003b00ff0677ac */ /* 0x000e260008000a00 */
[----:B------:R-:W-:Y:S02]  /*0150*/  IMAD.X R16, RZ, RZ, R22, P0 ;  /* 0x000000ffff107224 */ /* 0x000fe400000e0616 */
[----:B------:R-:W-:Y:S02]  /*0160*/  IMAD R24, R26, R27, R25 ;  /* 0x0000001b1a187224 */ /* 0x000fe400078e0219 */
[----:B------:R-:W-:-:S02]  /*0170*/  IMAD.MOV.U32 R6, RZ, RZ, R17 ;  /* 0x000000ffff067224 */ /* 0x000fc400078e0011 */
[----:B------:R-:W-:Y:S01]  /*0180*/  IMAD.MOV.U32 R7, RZ, RZ, R16 ;  /* 0x000000ffff077224 */ /* 0x000fe200078e0010 */
[----:B------:R1:W-:Y:S01]  /*0190*/  STL.128 [R1+0x10], R24 ;  /* 0x0000101801007387 */ /* 0x0003e20000100c00 */
[----:B0-----:R-:W-:Y:S02]  /*01a0*/  IMAD.U32 R4, RZ, RZ, UR6 ;  /* 0x00000006ff047e24 */ /* 0x001fe4000f8e00ff */
[----:B----4-:R-:W-:-:S07]  /*01b0*/  IMAD.U32 R5, RZ, RZ, UR7 ;  /* 0x00000007ff057e24 */ /* 0x010fce000f8e00ff */
[----:B------:R-:W-:-:S07]  /*01c0*/  LEPC R20, `(.L_x_1) ;  /* 0x000000001014794e */ /* 0x000fce0000000000 */
[----:B-1----:R-:W-:Y:S05]  /*01d0*/  CALL.ABS.NOINC R8 ;  /* 0x0000000008007343 */ /* 0x002fea0003c00000 */
.L_x_1:
[----:B------:R-:W0:Y:S01]  /*01e0*/  LDC.64 R8, c[0x0][0x3a8] ;  /* 0x0000ea00ff087b82 */ /* 0x000e220000000a00 */
[----:B------:R-:W1:Y:S01]  /*01f0*/  LDCU.64 UR4, c[0x4][0x1e0] ;  /* 0x01003c00ff0477ac */ /* 0x000e620008000a00 */
[----:B0-----:R-:W-:-:S06]  /*0200*/  IMAD.WIDE R8, R24, 0x4, R8 ;  /* 0x0000000418087825 */ /* 0x001fcc00078e0208 */
[----:B------:R-:W2:Y:S01]  /*0210*/  LDG.E R8, desc[UR36][R8.64] ;  /* 0x0000002408087981 */ /* 0x000ea2000c1e1900 */
[----:B------:R-:W0:Y:S01]  /*0220*/  LDC.64 R2, c[0x4][R2] ;  /* 0x0100000002027b82 */ /* 0x000e220000000a00 */
[----:B-1----:R-:W-:Y:S01]  /*0230*/  MOV R4, UR4 ;  /* 0x0000000400047c02 */ /* 0x002fe20008000f00 */
[----:B------:R-:W-:Y:S02]  /*0240*/  IMAD.U32 R5, RZ, RZ, UR5 ;  /* 0x00000005ff057e24 */ /* 0x000fe4000f8e00ff */
[----:B------:R-:W-:Y:S02]  /*0250*/  IMAD.MOV.U32 R6, RZ, RZ, R17 ;  /* 0x000000ffff067224 */ /* 0x000fe400078e0011 */
[----:B------:R-:W-:Y:S01]  /*0260*/  IMAD.MOV.U32 R7, RZ, RZ, R16 ;  /* 0x000000ffff077224 */ /* 0x000fe200078e0010 */
[----:B0-2---:R1:W-:Y:S06]  /*0270*/  STL [R1+0x10], R8 ;  /* 0x0000100801007387 */ /* 0x0053ec0000100800 */
[----:B------:R-:W-:-:S07]  /*0280*/  LEPC R20, `(.L_x_2) ;  /* 0x000000001014794e */ /* 0x000fce0000000000 */
[----:B-1----:R-:W-:Y:S05]  /*0290*/  CALL.ABS.NOINC R2 ;  /* 0x0000000002007343 */ /* 0x002fea0003c00000 */
.L_x_2:
[----:B------:R-:W0:Y:S01]  /*02a0*/  LDC R0, c[0x0][0x3a0] ;  /* 0x0000e800ff007b82 */ /* 0x000e220000000800 */
[----:B------:R-:W-:Y:S02]  /*02b0*/  IMAD.MOV.U32 R25, RZ, RZ, RZ ;  /* 0x000000ffff197224 */ /* 0x000fe400078e00ff */
[----:B------:R-:W-:Y:S01]  /*02c0*/  IMAD.MOV.U32 R2, RZ, RZ, RZ ;  /* 0x000000ffff027224 */ /* 0x000fe200078e00ff */
[----:B0-----:R-:W-:-:S13]  /*02d0*/  ISETP.GE.AND P0, PT, R0, 0x1, PT ;  /* 0x000000010000780c */ /* 0x001fda0003f06270 */
[----:B------:R-:W-:Y:S05]  /*02e0*/  @!P0 BRA `(.L_x_3) ;  /* 0x0000000c00a48947 */ /* 0x000fea0003800000 */
[C---:B------:R-:W-:Y:S01]  /*02f0*/  ISETP.GE.U32.AND P0, PT, R0.reuse, 0x8, PT ;  /* 0x000000080000780c */ /* 0x040fe20003f06070 */
[----:B------:R-:W-:Y:S01]  /*0300*/  HFMA2 R25, -RZ, RZ, 0, 0 ;  /* 0x00000000ff197431 */ /* 0x000fe200000001ff */
[----:B------:R-:W-:Y:S02]  /*0310*/  LOP3.LUT P4, R21, R0, 0x7, RZ, 0xc0, !PT ;  /* 0x0000000700157812 */ /* 0x000fe4000788c0ff */
[----:B------:R-:W-:Y:S02]  /*0320*/  CS2R R2, SRZ ;  /* 0x0000000000027805 */ /* 0x000fe4000001ff00 */
[----:B------:R-:W-:Y:S01]  /*0330*/  PRMT R9, RZ, 0x7610, R9 ;  /* 0x00007610ff097816 */ /* 0x000fe20000000009 */
[----:B------:R-:W-:Y:S01]  /*0340*/  IMAD.MOV.U32 R11, RZ, RZ, RZ ;  /* 0x000000ffff0b7224 */ /* 0x000fe200078e00ff */
[----:B------:R-:W-:-:S05]  /*0350*/  PRMT R8, RZ, 0x7610, R8 ;  /* 0x00007610ff087816 */ /* 0x000fca0000000008 */
[----:B------:R-:W-:Y:S05]  /*0360*/  @!P0 BRA `(.L_x_4) ;  /* 0x0000000400c48947 */ /* 0x000fea0003800000 */
[----:B------:R-:W0:Y:S01]  /*0370*/  LDC.64 R4, c[0x0][0x398] ;  /* 0x0000e600ff047b82 */ /* 0x000e220000000a00 */
[----:B------:R-:W-:Y:S01]  /*0380*/  BSSY.RECONVERGENT B0, `(.L_x_4) ;  /* 0x000006f000007945 */ /* 0x000fe20003800200 */
[----:B------:R-:W-:Y:S01]  /*0390*/  VIADD R12, R24, 0x1 ;  /* 0x00000001180c7836 */ /* 0x000fe20000000000 */
[----:B------:R-:W-:Y:S02]  /*03a0*/  LOP3.LUT R3, R0, 0x7ffffff8, RZ, 0xc0, !PT ;  /* 0x7ffffff800037812 */ /* 0x000fe400078ec0ff */
[----:B------:R-:W-:Y:S02]  /*03b0*/  CS2R R10, SRZ ;  /* 0x00000000000a7805 */ /* 0x000fe4000001ff00 */
[----:B------:R-:W-:Y:S01]  /*03c0*/  PRMT R9, RZ, 0x7610, R9 ;  /* 0x00007610ff097816 */ /* 0x000fe20000000009 */
[----:B------:R-:W-:Y:S02]  /*03d0*/  IMAD.MOV.U32 R2, RZ, RZ, RZ ;  /* 0x000000ffff027224 */ /* 0x000fe400078e00ff */
[----:B------:R-:W-:-:S07]  /*03e0*/  IMAD.MOV.U32 R25, RZ, RZ, RZ ;  /* 0x000000ffff197224 */ /* 0x000fce00078e00ff */
.L_x_5:
[----:B0-----:R-:W-:-:S05]  /*03f0*/  IMAD.WIDE.U32 R6, R10, 0x4, R4 ;  /* 0x000000040a067825 */ /* 0x001fca00078e0004 */
[----:B------:R-:W2:Y:S04]  /*0400*/  LDG.E R19, desc[UR36][R6.64] ;  /* 0x0000002406137981 */ /* 0x000ea8000c1e1900 */
[----:B------:R-:W3:Y:S04]  /*0410*/  LDG.E R18, desc[UR36][R6.64+0x4] ;  /* 0x0000042406127981 */ /* 0x000ee8000c1e1900 */
[----:B------:R-:W4:Y:S04]  /*0420*/  LDG.E R20, desc[UR36][R6.64+0x8] ;  /* 0x0000082406147981 */ /* 0x000f28000c1e1900 */
[----:B------:R-:W5:Y:S04]  /*0430*/  LDG.E R26, desc[UR36][R6.64+0xc] ;  /* 0x00000c24061a7981 */ /* 0x000f68000c1e1900 */
[----:B------:R-:W5:Y:S04]  /*0440*/  LDG.E R27, desc[UR36][R6.64+0x10] ;  /* 0x00001024061b7981 */ /* 0x000f68000c1e1900 */
[----:B------:R-:W5:Y:S04]  /*0450*/  LDG.E R15, desc[UR36][R6.64+0x14] ;  /* 0x00001424060f7981 */ /* 0x000f68000c1e1900 */
[----:B------:R-:W5:Y:S04]  /*0460*/  LDG.E R13, desc[UR36][R6.64+0x18] ;  /* 0x00001824060d7981 */ /* 0x000f68000c1e1900 */
[----:B------:R0:W5:Y:S01]  /*0470*/  LDG.E R14, desc[UR36][R6.64+0x1c] ;  /* 0x00001c24060e7981 */ /* 0x000162000c1e1900 */
[----:B------:R-:W-:-:S02]  /*0480*/  LOP3.LUT P5, RZ, R9, 0xff, RZ, 0xc0, !PT ;  /* 0x000000ff09ff7812 */ /* 0x000fc400078ac0ff */
[C---:B------:R-:W-:Y:S01]  /*0490*/  ISETP.NE.AND P6, PT, R10.reuse, RZ, PT ;  /* 0x000000ff0a00720c */ /* 0x040fe20003fc5270 */
[----:B0-----:R-:W-:Y:S01]  /*04a0*/  VIADD R6, R10, 0x1 ;  /* 0x000000010a067836 */ /* 0x001fe20000000000 */
[----:B--2---:R-:W-:Y:S01]  /*04b0*/  ISETP.NE.AND P1, PT, R19, -0x1, PT ;  /* 0xffffffff1300780c */ /* 0x004fe20003f25270 */
[----:B------:R-:W-:Y:S01]  /*04c0*/  VIADD R19, R11, 0x1 ;  /* 0x000000010b137836 */ /* 0x000fe20000000000 */
[----:B---3--:R-:W-:Y:S02]  /*04d0*/  ISETP.NE.AND P0, PT, R18, -0x1, PT ;  /* 0xffffffff1200780c */ /* 0x008fe40003f05270 */
[----:B----4-:R-:W-:-:S09]  /*04e0*/  ISETP.NE.AND P2, PT, R20, -0x1, PT ;  /* 0xffffffff1400780c */ /* 0x010fd20003f45270 */
[----:B------:R-:W-:Y:S01]  /*04f0*/  @P1 IMAD.MOV R19, RZ, RZ, R11 ;  /* 0x000000ffff131224 */ /* 0x000fe200078e020b */
[----:B------:R-:W-:-:S03]  /*0500*/  LOP3.LUT P1, RZ, R8, 0xff, RZ, 0xc0, !PT ;  /* 0x000000ff08ff7812 */ /* 0x000fc6000782c0ff */
[C---:B------:R-:W-:Y:S01]  /*0510*/  VIADD R11, R19.reuse, 0x1 ;  /* 0x00000001130b7836 */ /* 0x040fe20000000000 */
[C---:B------:R-:W-:Y:S02]  /*0520*/  ISETP.EQ.AND P5, PT, R19.reuse, R12, !P5 ;  /* 0x0000000c1300720c */ /* 0x040fe40006fa2270 */
[----:B------:R-:W-:Y:S02]  /*0530*/  ISETP.EQ.AND P1, PT, R19, R24, !P1 ;  /* 0x000000181300720c */ /* 0x000fe40004f22270 */
[----:B------:R-:W-:Y:S02]  /*0540*/  SEL R9, R9, 0x1, !P5 ;  /* 0x0000000109097807 */ /* 0x000fe40006800000 */
[----:B------:R-:W-:Y:S02]  /*0550*/  @P0 IADD3 R11, PT, PT, R19, RZ, RZ ;  /* 0x000000ff130b0210 */ /* 0x000fe40007ffe0ff */
[----:B------:R-:W-:Y:S02]  /*0560*/  LOP3.LUT P3, RZ, R9, 0xff, RZ, 0xc0, !PT ;  /* 0x000000ff09ff7812 */ /* 0x000fe4000786c0ff */
[----:B------:R-:W-:Y:S01]  /*0570*/  SEL R8, R8, 0x1, !P1 ;  /* 0x0000000108087807 */ /* 0x000fe20004800000 */
[C---:B------:R-:W-:Y:S01]  /*0580*/  VIADD R7, R11.reuse, 0x1 ;  /* 0x000000010b077836 */ /* 0x040fe20000000000 */
[----:B------:R-:W-:Y:S01]  /*0590*/  ISETP.EQ.AND P3, PT, R11, R12, !P3 ;  /* 0x0000000c0b00720c */ /* 0x000fe20005f62270 */
[----:B------:R-:W-:Y:S01]  /*05a0*/  @P2 IMAD.MOV R7, RZ, RZ, R11 ;  /* 0x000000ffff072224 */ /* 0x000fe200078e020b */
[----:B------:R-:W-:Y:S01]  /*05b0*/  LOP3.LUT P0, RZ, R8, 0xff, RZ, 0xc0, !PT ;  /* 0x000000ff08ff7812 */ /* 0x000fe2000780c0ff */
[----:B------:R-:W-:Y:S01]  /*05c0*/  @P5 VIADD R2, R10, 0xffffffff ;  /* 0xffffffff0a025836 */ /* 0x000fe20000000000 */
[----:B------:R-:W-:-:S02]  /*05d0*/  SEL R9, R9, 0x1, !P3 ;  /* 0x0000000109097807 */ /* 0x000fc40005800000 */
[----:B------:R-:W-:Y:S01]  /*05e0*/  ISETP.EQ.AND P0, PT, R11, R24, !P0 ;  /* 0x000000180b00720c */ /* 0x000fe20004702270 */
[----:B------:R-:W-:Y:S01]  /*05f0*/  VIADD R11, R7, 0x1 ;  /* 0x00000001070b7836 */ /* 0x000fe20000000000 */
[----:B------:R-:W-:Y:S02]  /*0600*/  LOP3.LUT P2, RZ, R9, 0xff, RZ, 0xc0, !PT ;  /* 0x000000ff09ff7812 */ /* 0x000fe4000784c0ff */
[----:B------:R-:W-:Y:S02]  /*0610*/  @P1 SEL R25, R6, RZ, P6 ;  /* 0x000000ff06191207 */ /* 0x000fe40003000000 */
[----:B-----5:R-:W-:Y:S02]  /*0620*/  ISETP.NE.AND P6, PT, R26, -0x1, PT ;  /* 0xffffffff1a00780c */ /* 0x020fe40003fc5270 */
[----:B------:R-:W-:Y:S02]  /*0630*/  SEL R8, R8, 0x1, !P0 ;  /* 0x0000000108087807 */ /* 0x000fe40004000000 */
[----:B------:R-:W-:-:S02]  /*0640*/  ISETP.EQ.AND P2, PT, R7, R12, !P2 ;  /* 0x0000000c0700720c */ /* 0x000fc40005742270 */
[C---:B------:R-:W-:Y:S02]  /*0650*/  LOP3.LUT P1, RZ, R8.reuse, 0xff, RZ, 0xc0, !PT ;  /* 0x000000ff08ff7812 */ /* 0x040fe4000782c0ff */
[----:B------:R-:W-:Y:S02]  /*0660*/  SEL R9, R9, 0x1, !P2 ;  /* 0x0000000109097807 */ /* 0x000fe40005000000 */
[----:B------:R-:W-:Y:S02]  /*0670*/  ISETP.EQ.AND P1, PT, R7, R24, !P1 ;  /* 0x000000180700720c */ /* 0x000fe40004f22270 */
[----:B------:R-:W-:Y:S01]  /*0680*/  ISETP.NE.AND P5, PT, R27, -0x1, PT ;  /* 0xffffffff1b00780c */ /* 0x000fe20003fa5270 */
[----:B------:R-:W-:Y:S01]  /*0690*/  @P6 IMAD.MOV R11, RZ, RZ, R7 ;  /* 0x000000ffff0b6224 */ /* 0x000fe200078e0207 */
[----:B------:R-:W-:Y:S02]  /*06a0*/  SEL R8, R8, 0x1, !P1 ;  /* 0x0000000108087807 */ /* 0x000fe40004800000 */
[----:B------:R-:W-:-:S02]  /*06b0*/  LOP3.LUT P6, RZ, R9, 0xff, RZ, 0xc0, !PT ;  /* 0x000000ff09ff7812 */ /* 0x000fc400078cc0ff */
[C---:B------:R-:W-:Y:S01]  /*06c0*/  @!P2 SEL R6, R10.reuse, R2, P3 ;  /* 0x000000020a06a207 */ /* 0x040fe20001800000 */
[----:B------:R-:W-:Y:S01]  /*06d0*/  VIADD R2, R10, 0x2 ;  /* 0x000000020a027836 */ /* 0x000fe20000000000 */
[C---:B------:R-:W-:Y:S02]  /*06e0*/  LOP3.LUT P3, RZ, R8.reuse, 0xff, RZ, 0xc0, !PT ;  /* 0x000000ff08ff7812 */ /* 0x040fe4000786c0ff */
[C---:B------:R-:W-:Y:S02]  /*06f0*/  ISETP.EQ.AND P2, PT, R11.reuse, R12, !P6 ;  /* 0x0000000c0b00720c */ /* 0x040fe40007742270 */
[----:B------:R-:W-:Y:S02]  /*0700*/  ISETP.EQ.AND P3, PT, R11, R24, !P3 ;  /* 0x000000180b00720c */ /* 0x000fe40005f62270 */
[----:B------:R-:W-:Y:S02]  /*0710*/  SEL R9, R9, 0x1, !P2 ;  /* 0x0000000109097807 */ /* 0x000fe40005000000 */
[----:B------:R-:W-:Y:S01]  /*0720*/  IADD3 R19, PT, PT, R11, 0x1, RZ ;  /* 0x000000010b137810 */ /* 0x000fe20007ffe0ff */
[----:B------:R-:W-:Y:S01]  /*0730*/  @P5 IMAD.MOV R19, RZ, RZ, R11 ;  /* 0x000000ffff135224 */ /* 0x000fe200078e020b */
[----:B------:R-:W-:Y:S01]  /*0740*/  SEL R7, R8, 0x1, !P3 ;  /* 0x0000000108077807 */ /* 0x000fe20005800000 */
[----:B------:R-:W-:Y:S01]  /*0750*/  VIADD R8, R10, 0x3 ;  /* 0x000000030a087836 */ /* 0x000fe20000000000 */
[----:B------:R-:W-:Y:S01]  /*0760*/  SEL R25, R2, R25, P0 ;  /* 0x0000001902197207 */ /* 0x000fe20000000000 */
[----:B------:R-:W-:Y:S01]  /*0770*/  VIADD R11, R19, 0x1 ;  /* 0x00000001130b7836 */ /* 0x000fe20000000000 */
[----:B------:R-:W-:-:S02]  /*0780*/  ISETP.NE.AND P5, PT, R15, -0x1, PT ;  /* 0xffffffff0f00780c */ /* 0x000fc40003fa5270 */
[----:B------:R-:W-:Y:S02]  /*0790*/  LOP3.LUT P0, RZ, R9, 0xff, RZ, 0xc0, !PT ;  /* 0x000000ff09ff7812 */ /* 0x000fe4000780c0ff */
[----:B------:R-:W-:Y:S02]  /*07a0*/  LOP3.LUT P6, RZ, R7, 0xff, RZ, 0xc0, !PT ;  /* 0x000000ff07ff7812 */ /* 0x000fe400078cc0ff */
[C---:B------:R-:W-:Y:S02]  /*07b0*/  ISETP.EQ.AND P0, PT, R19.reuse, R12, !P0 ;  /* 0x0000000c1300720c */ /* 0x040fe40004702270 */
[----:B------:R-:W-:Y:S02]  /*07c0*/  ISETP.EQ.AND P6, PT, R19, R24, !P6 ;  /* 0x000000181300720c */ /* 0x000fe400077c2270 */
[----:B------:R-:W-:Y:S02]  /*07d0*/  SEL R25, R8, R25, P1 ;  /* 0x0000001908197207 */ /* 0x000fe40000800000 */
[----:B------:R-:W-:Y:S01]  /*07e0*/  SEL R7, R7, 0x1, !P6 ;  /* 0x0000000107077807 */ /* 0x000fe20007000000 */
[----:B------:R-:W-:Y:S01]  /*07f0*/  @P5 IMAD.MOV R11, RZ, RZ, R19 ;  /* 0x000000ffff0b5224 */ /* 0x000fe200078e0213 */
[----:B------:R-:W-:-:S02]  /*0800*/  ISETP.NE.AND P1, PT, R13, -0x1, PT ;  /* 0xffffffff0d00780c */ /* 0x000fc40003f25270 */
[----:B------:R-:W-:Y:S01]  /*0810*/  SEL R9, R9, 0x1, !P0 ;  /* 0x0000000109097807 */ /* 0x000fe20004000000 */
[----:B------:R-:W-:Y:S01]  /*0820*/  VIADD R15, R11, 0x1 ;  /* 0x000000010b0f7836 */ /* 0x000fe20000000000 */
[----:B------:R-:W-:Y:S02]  /*0830*/  LOP3.LUT P5, RZ, R7, 0xff, RZ, 0xc0, !PT ;  /* 0x000000ff07ff7812 */ /* 0x000fe400078ac0ff */
[----:B------:R-:W-:Y:S01]  /*0840*/  @!P0 SEL R8, R2, R6, P2 ;  /* 0x0000000602088207 */ /* 0x000fe20001000000 */
[C---:B------:R-:W-:Y:S01]  /*0850*/  VIADD R6, R10.reuse, 0x5 ;  /* 0x000000050a067836 */ /* 0x040fe20000000000 */
[----:B------:R-:W-:Y:S02]  /*0860*/  LOP3.LUT P0, RZ, R9, 0xff, RZ, 0xc0, !PT ;  /* 0x000000ff09ff7812 */ /* 0x000fe4000780c0ff */
[C---:B------:R-:W-:Y:S02]  /*0870*/  ISETP.EQ.AND P2, PT, R11.reuse, R24, !P5 ;  /* 0x000000180b00720c */ /* 0x040fe40006f42270 */
[----:B------:R-:W-:Y:S01]  /*0880*/  ISETP.EQ.AND P0, PT, R11, R12, !P0 ;  /* 0x0000000c0b00720c */ /* 0x000fe20004702270 */
[----:B------:R-:W-:Y:S01]  /*0890*/  @P1 IMAD.MOV R15, RZ, RZ, R11 ;  /* 0x000000ffff0f1224 */ /* 0x000fe200078e020b */
[----:B------:R-:W-:Y:S01]  /*08a0*/  SEL R13, R7, 0x1, !P2 ;  /* 0x00000001070d7807 */ /* 0x000fe20005000000 */
[C---:B------:R-:W-:Y:S01]  /*08b0*/  VIADD R7, R10.reuse, 0x6 ;  /* 0x000000060a077836 */ /* 0x040fe20000000000 */
[----:B------:R-:W-:Y:S01]  /*08c0*/  IADD3 R2, PT, PT, R10, 0x4, RZ ;  /* 0x000000040a027810 */ /* 0x000fe20007ffe0ff */
[----:B------:R-:W-:Y:S01]  /*08d0*/  VIADD R11, R15, 0x1 ;  /* 0x000000010f0b7836 */ /* 0x000fe20000000000 */
[----:B------:R-:W-:-:S02]  /*08e0*/  SEL R9, R9, 0x1, !P0 ;  /* 0x0000000109097807 */ /* 0x000fc40004000000 */
[----:B------:R-:W-:Y:S02]  /*08f0*/  LOP3.LUT P1, RZ, R13, 0xff, RZ, 0xc0, !PT ;  /* 0x000000ff0dff7812 */ /* 0x000fe4000782c0ff */
[----:B------:R-:W-:Y:S02]  /*0900*/  SEL R25, R2, R25, P3 ;  /* 0x0000001902197207 */ /* 0x000fe40001800000 */
[----:B------:R-:W-:Y:S02]  /*0910*/  LOP3.LUT P3, RZ, R9, 0xff, RZ, 0xc0, !PT ;  /* 0x000000ff09ff7812 */ /* 0x000fe4000786c0ff */
[C---:B------:R-:W-:Y:S02]  /*0920*/  ISETP.EQ.AND P1, PT, R15.reuse, R24, !P1 ;  /* 0x000000180f00720c */ /* 0x040fe40004f22270 */
[----:B------:R-:W-:Y:S02]  /*0930*/  ISETP.EQ.AND P3, PT, R15, R12, !P3 ;  /* 0x0000000c0f00720c */ /* 0x000fe40005f62270 */
[----:B------:R-:W-:-:S02]  /*0940*/  SEL R25, R6, R25, P6 ;  /* 0x0000001906197207 */ /* 0x000fc40003000000 */
[----:B------:R-:W-:Y:S02]  /*0950*/  ISETP.NE.AND P5, PT, R14, -0x1, PT ;  /* 0xffffffff0e00780c */ /* 0x000fe40003fa5270 */
[----:B------:R-:W-:Y:S02]  /*0960*/  SEL R25, R7, R25, P2 ;  /* 0x0000001907197207 */ /* 0x000fe40001000000 */
[----:B------:R-:W-:Y:S02]  /*0970*/  SEL R9, R9, 0x1, !P3 ;  /* 0x0000000109097807 */ /* 0x000fe40005800000 */
[----:B------:R-:W-:Y:S01]  /*0980*/  SEL R13, R13, 0x1, !P1 ;  /* 0x000000010d0d7807 */ /* 0x000fe20004800000 */
[C---:B------:R-:W-:Y:S01]  /*0990*/  @P1 VIADD R25, R10.reuse, 0x7 ;  /* 0x000000070a191836 */ /* 0x040fe20000000000 */
[----:B------:R-:W-:Y:S02]  /*09a0*/  IADD3 R10, PT, PT, R10, 0x8, RZ ;  /* 0x000000080a0a7810 */ /* 0x000fe40007ffe0ff */
[----:B------:R-:W-:-:S02]  /*09b0*/  @!P3 SEL R6, R2, R8, P0 ;  /* 0x000000080206b207 */ /* 0x000fc40000000000 */
[----:B------:R-:W-:Y:S01]  /*09c0*/  ISETP.NE.AND P0, PT, R10, R3, PT ;  /* 0x000000030a00720c */ /* 0x000fe20003f05270 */
[----:B------:R-:W-:Y:S01]  /*09d0*/  @P5 IMAD.MOV R11, RZ, RZ, R15 ;  /* 0x000000ffff0b5224 */ /* 0x000fe200078e020f */
[----:B------:R-:W-:Y:S02]  /*09e0*/  LOP3.LUT P2, RZ, R9, 0xff, RZ, 0xc0, !PT ;  /* 0x000000ff09ff7812 */ /* 0x000fe4000784c0ff */
[----:B------:R-:W-:Y:S02]  /*09f0*/  LOP3.LUT P5, RZ, R13, 0xff, RZ, 0xc0, !PT ;  /* 0x000000ff0dff7812 */ /* 0x000fe400078ac0ff */
[C---:B------:R-:W-:Y:S02]  /*0a00*/  ISETP.EQ.AND P2, PT, R11.reuse, R12, !P2 ;  /* 0x0000000c0b00720c */ /* 0x040fe40005742270 */
[----:B------:R-:W-:Y:S02]  /*0a10*/  ISETP.EQ.AND P1, PT, R11, R24, !P5 ;  /* 0x000000180b00720c */ /* 0x000fe40006f22270 */
[----:B------:R-:W-:-:S02]  /*0a20*/  SEL R9, R9, 0x1, !P2 ;  /* 0x0000000109097807 */ /* 0x000fc40005000000 */
[----:B------:R-:W-:Y:S02]  /*0a30*/  SEL R8, R13, 0x1, !P1 ;  /* 0x000000010d087807 */ /* 0x000fe40004800000 */
[----:B------:R-:W-:Y:S02]  /*0a40*/  SEL R2, R7, R6, P2 ;  /* 0x0000000607027207 */ /* 0x000fe40001000000 */
[----:B------:R-:W-:Y:S01]  /*0a50*/  SEL R25, R10, R25, P1 ;  /* 0x000000190a197207 */ /* 0x000fe20000800000 */
[----:B------:R-:W-:Y:S06]  /*0a60*/  @P0 BRA `(.L_x_5) ;  /* 0xfffffff800600947 */ /* 0x000fec000383ffff */
[----:B------:R-:W-:Y:S05]  /*0a70*/  BSYNC.RECONVERGENT B0 ;  /* 0x0000000000007941 */ /* 0x000fea0003800200 */
.L_x_4:
[----:B------:R-:W-:Y:S05]  /*0a80*/  @!P4 BRA `(.L_x_3) ;  /* 0x0000000400bcc947 */ /* 0x000fea0003800000 */
[----:B------:R-:W-:Y:S02]  /*0a90*/  ISETP.GE.U32.AND P0, PT, R21, 0x4, PT ;  /* 0x000000041500780c */ /* 0x000fe40003f06070 */
[----:B------:R-:W-:-:S11]  /*0aa0*/  LOP3.LUT P5, R13, R0, 0x3, RZ, 0xc0, !PT ;  /* 0x00000003000d7812 */ /* 0x000fd600078ac0ff */
[----:B------:R-:W-:Y:S05]  /*0ab0*/  @!P0 BRA `(.L_x_6) ;  /* 0x0000000000d88947 */ /* 0x000fea0003800000 */
[----:B------:R-:W0:Y:S02]  /*0ac0*/  LDC.64 R4, c[0x0][0x398] ;  /* 0x0000e600ff047b82 */ /* 0x000e240000000a00 */
[----:B0-----:R-:W-:-:S05]  /*0ad0*/  IMAD.WIDE.U32 R4, R3, 0x4, R4 ;  /* 0x0000000403047825 */ /* 0x001fca00078e0004 */
[----:B------:R-:W2:Y:S04]  /*0ae0*/  LDG.E R7, desc[UR36][R4.64] ;  /* 0x0000002404077981 */ /* 0x000ea8000c1e1900 */
[----:B------:R-:W3:Y:S04]  /*0af0*/  LDG.E R6, desc[UR36][R4.64+0x4] ;  /* 0x0000042404067981 */ /* 0x000ee8000c1e1900 */
[----:B------:R-:W4:Y:S04]  /*0b00*/  LDG.E R10, desc[UR36][R4.64+0x8] ;  /* 0x00000824040a7981 */ /* 0x000f28000c1e1900 */
[----:B------:R0:W5:Y:S01]  /*0b10*/  LDG.E R12, desc[UR36][R4.64+0xc] ;  /* 0x00000c24040c7981 */ /* 0x000162000c1e1900 */
[----:B------:R-:W-:Y:S01]  /*0b20*/  VIADD R14, R24, 0x1 ;  /* 0x00000001180e7836 */ /* 0x000fe20000000000 */
[----:B------:R-:W-:Y:S01]  /*0b30*/  LOP3.LUT P3, RZ, R8, 0xff, RZ, 0xc0, !PT ;  /* 0x000000ff08ff7812 */ /* 0x000fe2000786c0ff */
[----:B0-----:R-:W-:Y:S01]  /*0b40*/  VIADD R4, R3, 0x1 ;  /* 0x0000000103047836 */ /* 0x001fe20000000000 */
[----:B--2---:R-:W-:Y:S01]  /*0b50*/  ISETP.NE.AND P0, PT, R7, -0x1, PT ;  /* 0xffffffff0700780c */ /* 0x004fe20003f05270 */
[----:B------:R-:W-:Y:S01]  /*0b60*/  VIADD R7, R11, 0x1 ;  /* 0x000000010b077836 */ /* 0x000fe20000000000 */
[----:B---3--:R-:W-:-:S02]  /*0b70*/  ISETP.NE.AND P1, PT, R6, -0x1, PT ;  /* 0xffffffff0600780c */ /* 0x008fc40003f25270 */
[----:B----4-:R-:W-:Y:S02]  /*0b80*/  ISETP.NE.AND P4, PT, R10, -0x1, PT ;  /* 0xffffffff0a00780c */ /* 0x010fe40003f85270 */
[----:B-----5:R-:W-:-:S07]  /*0b90*/  ISETP.NE.AND P6, PT, R12, -0x1, PT ;  /* 0xffffffff0c00780c */ /* 0x020fce0003fc5270 */
[----:B------:R-:W-:Y:S01]  /*0ba0*/  @P0 IMAD.MOV R7, RZ, RZ, R11 ;  /* 0x000000ffff070224 */ /* 0x000fe200078e020b */
[----:B------:R-:W-:-:S03]  /*0bb0*/  LOP3.LUT P0, RZ, R9, 0xff, RZ, 0xc0, !PT ;  /* 0x000000ff09ff7812 */ /* 0x000fc6000780c0ff */
[C---:B------:R-:W-:Y:S01]  /*0bc0*/  VIADD R5, R7.reuse, 0x1 ;  /* 0x0000000107057836 */ /* 0x040fe20000000000 */
[C---:B------:R-:W-:Y:S01]  /*0bd0*/  ISETP.EQ.AND P3, PT, R7.reuse, R24, !P3 ;  /* 0x000000180700720c */ /* 0x040fe20005f62270 */
[----:B------:R-:W-:Y:S01]  /*0be0*/  @P1 IMAD.MOV R5, RZ, RZ, R7 ;  /* 0x000000ffff051224 */ /* 0x000fe200078e0207 */
[----:B------:R-:W-:Y:S02]  /*0bf0*/  ISETP.EQ.AND P0, PT, R7, R14, !P0 ;  /* 0x0000000e0700720c */ /* 0x000fe40004702270 */
[----:B------:R-:W-:Y:S01]  /*0c00*/  SEL R8, R8, 0x1, !P3 ;  /* 0x0000000108087807 */ /* 0x000fe20005800000 */
[----:B------:R-:W-:Y:S01]  /*0c10*/  VIADD R7, R5, 0x1 ;  /* 0x0000000105077836 */ /* 0x000fe20000000000 */
[----:B------:R-:W-:Y:S02]  /*0c20*/  SEL R9, R9, 0x1, !P0 ;  /* 0x0000000109097807 */ /* 0x000fe40004000000 */
[----:B------:R-:W-:Y:S02]  /*0c30*/  LOP3.LUT P1, RZ, R8, 0xff, RZ, 0xc0, !PT ;  /* 0x000000ff08ff7812 */ /* 0x000fe4000782c0ff */
[----:B------:R-:W-:-:S02]  /*0c40*/  LOP3.LUT P2, RZ, R9, 0xff, RZ, 0xc0, !PT ;  /* 0x000000ff09ff7812 */ /* 0x000fc4000784c0ff */
[C---:B------:R-:W-:Y:S02]  /*0c50*/  ISETP.EQ.AND P1, PT, R5.reuse, R24, !P1 ;  /* 0x000000180500720c */ /* 0x040fe40004f22270 */
[----:B------:R-:W-:Y:S01]  /*0c60*/  ISETP.EQ.AND P2, PT, R5, R14, !P2 ;  /* 0x0000000e0500720c */ /* 0x000fe20005742270 */
[----:B------:R-:W-:Y:S01]  /*0c70*/  @P0 VIADD R2, R3, 0xffffffff ;  /* 0xffffffff03020836 */ /* 0x000fe20000000000 */
[----:B------:R-:W-:Y:S01]  /*0c80*/  @P4 IADD3 R7, PT, PT, R5, RZ, RZ ;  /* 0x000000ff05074210 */ /* 0x000fe20007ffe0ff */
[C---:B------:R-:W-:Y:S01]  /*0c90*/  VIADD R5, R3.reuse, 0x2 ;  /* 0x0000000203057836 */ /* 0x040fe20000000000 */
[----:B------:R-:W-:Y:S02]  /*0ca0*/  ISETP.NE.AND P4, PT, R3, RZ, PT ;  /* 0x000000ff0300720c */ /* 0x000fe40003f85270 */
[----:B------:R-:W-:Y:S01]  /*0cb0*/  SEL R9, R9, 0x1, !P2 ;  /* 0x0000000109097807 */ /* 0x000fe20005000000 */
[----:B------:R-:W-:Y:S01]  /*0cc0*/  VIADD R11, R7, 0x1 ;  /* 0x00000001070b7836 */ /* 0x000fe20000000000 */
[----:B------:R-:W-:Y:S01]  /*0cd0*/  SEL R8, R8, 0x1, !P1 ;  /* 0x0000000108087807 */ /* 0x000fe20004800000 */
[----:B------:R-:W-:Y:S01]  /*0ce0*/  @P6 IMAD.MOV R11, RZ, RZ, R7 ;  /* 0x000000ffff0b6224 */ /* 0x000fe200078e0207 */
[----:B------:R-:W-:-:S02]  /*0cf0*/  @P3 SEL R25, R4, RZ, P4 ;  /* 0x000000ff04193207 */ /* 0x000fc40002000000 */
[----:B------:R-:W-:Y:S02]  /*0d00*/  LOP3.LUT P3, RZ, R9, 0xff, RZ, 0xc0, !PT ;  /* 0x000000ff09ff7812 */ /* 0x000fe4000786c0ff */
[C---:B------:R-:W-:Y:S02]  /*0d10*/  LOP3.LUT P4, RZ, R8.reuse, 0xff, RZ, 0xc0, !PT ;  /* 0x000000ff08ff7812 */ /* 0x040fe4000788c0ff */
[C---:B------:R-:W-:Y:S02]  /*0d20*/  ISETP.EQ.AND P3, PT, R7.reuse, R14, !P3 ;  /* 0x0000000e0700720c */ /* 0x040fe40005f62270 */
[----:B------:R-:W-:Y:S02]  /*0d30*/  ISETP.EQ.AND P4, PT, R7, R24, !P4 ;  /* 0x000000180700720c */ /* 0x000fe40006782270 */
[----:B------:R-:W-:Y:S02]  /*0d40*/  SEL R9, R9, 0x1, !P3 ;  /* 0x0000000109097807 */ /* 0x000fe40005800000 */
[----:B------:R-:W-:-:S02]  /*0d50*/  SEL R8, R8, 0x1, !P4 ;  /* 0x0000000108087807 */ /* 0x000fc40006000000 */
[----:B------:R-:W-:Y:S02]  /*0d60*/  SEL R6, R5, R25, P1 ;  /* 0x0000001905067207 */ /* 0x000fe40000800000 */
[----:B------:R-:W-:Y:S02]  /*0d70*/  LOP3.LUT P1, RZ, R9, 0xff, RZ, 0xc0, !PT ;  /* 0x000000ff09ff7812 */ /* 0x000fe4000782c0ff */
[----:B------:R-:W-:Y:S02]  /*0d80*/  LOP3.LUT P0, RZ, R8, 0xff, RZ, 0xc0, !PT ;  /* 0x000000ff08ff7812 */ /* 0x000fe4000780c0ff */
[C---:B------:R-:W-:Y:S01]  /*0d90*/  @!P3 SEL R4, R3.reuse, R2, P2 ;  /* 0x000000020304b207 */ /* 0x040fe20001000000 */
[----:B------:R-:W-:Y:S01]  /*0da0*/  @P4 VIADD R6, R3, 0x3 ;  /* 0x0000000303064836 */ /* 0x000fe20000000000 */
[C---:B------:R-:W-:Y:S02]  /*0db0*/  ISETP.EQ.AND P1, PT, R11.reuse, R14, !P1 ;  /* 0x0000000e0b00720c */ /* 0x040fe40004f22270 */
[----:B------:R-:W-:-:S02]  /*0dc0*/  ISETP.EQ.AND P0, PT, R11, R24, !P0 ;  /* 0x000000180b00720c */ /* 0x000fc40004702270 */
[----:B------:R-:W-:Y:S02]  /*0dd0*/  IADD3 R3, PT, PT, R3, 0x4, RZ ;  /* 0x0000000403037810 */ /* 0x000fe40007ffe0ff */
[----:B------:R-:W-:Y:S02]  /*0de0*/  SEL R9, R9, 0x1, !P1 ;  /* 0x0000000109097807 */ /* 0x000fe40004800000 */
[----:B------:R-:W-:Y:S02]  /*0df0*/  SEL R8, R8, 0x1, !P0 ;  /* 0x0000000108087807 */ /* 0x000fe40004000000 */
[----:B------:R-:W-:Y:S02]  /*0e00*/  SEL R2, R5, R4, P1 ;  /* 0x0000000405027207 */ /* 0x000fe40000800000 */
[----:B------:R-:W-:-:S07]  /*0e10*/  SEL R25, R3, R6, P0 ;  /* 0x0000000603197207 */ /* 0x000fce0000000000 */
.L_x_6:
[----:B------:R-:W-:Y:S05]  /*0e20*/  @!P5 BRA `(.L_x_3) ;  /* 0x0000000000d4d947 */ /* 0x000fea0003800000 */
[----:B------:R-:W-:Y:S02]  /*0e30*/  ISETP.NE.AND P0, PT, R13, 0x1, PT ;  /* 0x000000010d00780c */ /* 0x000fe40003f05270 */
[----:B------:R-:W-:-:S04]  /*0e40*/  LOP3.LUT R0, R0, 0x1, RZ, 0xc0, !PT ;  /* 0x0000000100007812 */ /* 0x000fc800078ec0ff */
[----:B------:R-:W-:-:S07]  /*0e50*/  ISETP.NE.U32.AND P4, PT, R0, 0x1, PT ;  /* 0x000000010000780c */ /* 0x000fce0003f85070 */
[----:B------:R-:W-:Y:S06]  /*0e60*/  @!P0 BRA `(.L_x_7) ;  /* 0x00000000007c8947 */ /* 0x000fec0003800000 */
[----:B------:R-:W0:Y:S02]  /*0e70*/  LDC.64 R4, c[0x0][0x398] ;  /* 0x0000e600ff047b82 */ /* 0x000e240000000a00 */
[----:B0-----:R-:W-:-:S05]  /*0e80*/  IMAD.WIDE.U32 R4, R3, 0x4, R4 ;  /* 0x0000000403047825 */ /* 0x001fca00078e0004 */
[----:B------:R-:W2:Y:S04]  /*0e90*/  LDG.E R6, desc[UR36][R4.64] ;  /* 0x0000002404067981 */ /* 0x000ea8000c1e1900 */
[----:B------:R0:W3:Y:S01]  /*0ea0*/  LDG.E R0, desc[UR36][R4.64+0x4] ;  /* 0x0000042404007981 */ /* 0x0000e2000c1e1900 */
[----:B------:R-:W-:Y:S01]  /*0eb0*/  VIADD R7, R11, 0x1 ;  /* 0x000000010b077836 */ /* 0x000fe20000000000 */
[----:B------:R-:W-:Y:S02]  /*0ec0*/  LOP3.LUT P1, RZ, R8, 0xff, RZ, 0xc0, !PT ;  /* 0x000000ff08ff7812 */ /* 0x000fe4000782c0ff */
[C---:B------:R-:W-:Y:S01]  /*0ed0*/  ISETP.NE.AND P5, PT, R3.reuse, RZ, PT ;  /* 0x000000ff0300720c */ /* 0x040fe20003fa5270 */
[----:B0-----:R-:W-:Y:S01]  /*0ee0*/  VIADD R4, R3, 0x1 ;  /* 0x0000000103047836 */ /* 0x001fe20000000000 */
[----:B--2---:R-:W-:-:S02]  /*0ef0*/  ISETP.NE.AND P0, PT, R6, -0x1, PT ;  /* 0xffffffff0600780c */ /* 0x004fc40003f05270 */
[----:B---3--:R-:W-:Y:S01]  /*0f00*/  ISETP.NE.AND P2, PT, R0, -0x1, PT ;  /* 0xffffffff0000780c */ /* 0x008fe20003f45270 */
[----:B------:R-:W-:-:S10]  /*0f10*/  VIADD R0, R24, 0x1 ;  /* 0x0000000118007836 */ /* 0x000fd40000000000 */
[----:B------:R-:W-:Y:S01]  /*0f20*/  @P0 IMAD.MOV R7, RZ, RZ, R11 ;  /* 0x000000ffff070224 */ /* 0x000fe200078e020b */
[----:B------:R-:W-:-:S03]  /*0f30*/  LOP3.LUT P0, RZ, R9, 0xff, RZ, 0xc0, !PT ;  /* 0x000000ff09ff7812 */ /* 0x000fc6000780c0ff */
[C---:B------:R-:W-:Y:S01]  /*0f40*/  VIADD R11, R7.reuse, 0x1 ;  /* 0x00000001070b7836 */ /* 0x040fe20000000000 */
[C---:B------:R-:W-:Y:S01]  /*0f50*/  ISETP.EQ.AND P1, PT, R7.reuse, R24, !P1 ;  /* 0x000000180700720c */ /* 0x040fe20004f22270 */
[----:B------:R-:W-:Y:S01]  /*0f60*/  @P2 IMAD.MOV R11, RZ, RZ, R7 ;  /* 0x000000ffff0b2224 */ /* 0x000fe200078e0207 */
[----:B------:R-:W-:Y:S02]  /*0f70*/  ISETP.EQ.AND P0, PT, R7, R0, !P0 ;  /* 0x000000000700720c */ /* 0x000fe40004702270 */
[----:B------:R-:W-:Y:S02]  /*0f80*/  SEL R8, R8, 0x1, !P1 ;  /* 0x0000000108087807 */ /* 0x000fe40004800000 */
[----:B------:R-:W-:Y:S02]  /*0f90*/  SEL R9, R9, 0x1, !P0 ;  /* 0x0000000109097807 */ /* 0x000fe40004000000 */
[----:B------:R-:W-:Y:S02]  /*0fa0*/  LOP3.LUT P3, RZ, R8, 0xff, RZ, 0xc0, !PT ;  /* 0x000000ff08ff7812 */ /* 0x000fe4000786c0ff */
[----:B------:R-:W-:-:S03]  /*0fb0*/  LOP3.LUT P2, RZ, R9, 0xff, RZ, 0xc0, !PT ;  /* 0x000000ff09ff7812 */ /* 0x000fc6000784c0ff */
[----:B------:R-:W-:Y:S02]  /*0fc0*/  @P1 SEL R25, R4, RZ, P5 ;  /* 0x000000ff04191207 */ /* 0x000fe40002800000 */
[----:B------:R-:W-:Y:S01]  /*0fd0*/  ISETP.EQ.AND P2, PT, R11, R0, !P2 ;  /* 0x000000000b00720c */ /* 0x000fe20005742270 */
[C---:B------:R-:W-:Y:S01]  /*0fe0*/  VIADD R0, R3.reuse, 0x2 ;  /* 0x0000000203007836 */ /* 0x040fe20000000000 */
[----:B------:R-:W-:Y:S02]  /*0ff0*/  @P0 IADD3 R2, PT, PT, R3, -0x1, RZ ;  /* 0xffffffff03020810 */ /* 0x000fe40007ffe0ff */
[----:B------:R-:W-:Y:S02]  /*1000*/  ISETP.EQ.AND P1, PT, R11, R24, !P3 ;  /* 0x000000180b00720c */ /* 0x000fe40005f22270 */
[----:B------:R-:W-:Y:S01]  /*1010*/  SEL R2, R3, R2, P2 ;  /* 0x0000000203027207 */ /* 0x000fe20001000000 */
[----:B------:R-:W-:Y:S01]  /*1020*/  IMAD.MOV.U32 R3, RZ, RZ, R0 ;  /* 0x000000ffff037224 */ /* 0x000fe200078e0000 */
[----:B------:R-:W-:-:S02]  /*1030*/  SEL R9, R9, 0x1, !P2 ;  /* 0x0000000109097807 */ /* 0x000fc40005000000 */
[----:B------:R-:W-:Y:S02]  /*1040*/  SEL R8, R8, 0x1, !P1 ;  /* 0x0000000108087807 */ /* 0x000fe40004800000 */
[----:B------:R-:W-:-:S07]  /*1050*/  SEL R25, R0, R25, P1 ;  /* 0x0000001900197207 */ /* 0x000fce0000800000 */
.L_x_7:
[----:B------:R-:W-:Y:S05]  /*1060*/  @P4 BRA `(.L_x_3) ;  /* 0x0000000000444947 */ /* 0x000fea0003800000 */
[----:B------:R-:W0:Y:S02]  /*1070*/  LDC.64 R4, c[0x0][0x398] ;  /* 0x0000e600ff047b82 */ /* 0x000e240000000a00 */
[----:B0-----:R-:W-:-:S06]  /*1080*/  IMAD.WIDE.U32 R4, R3, 0x4, R4 ;  /* 0x0000000403047825 */ /* 0x001fcc00078e0004 */
[----:B------:R-:W2:Y:S01]  /*1090*/  LDG.E R4, desc[UR36][R4.64] ;  /* 0x0000002404047981 */ /* 0x000ea2000c1e1900 */
[----:B------:R-:W-:Y:S01]  /*10a0*/  VIADD R7, R11, 0x1 ;  /* 0x000000010b077836 */ /* 0x000fe20000000000 */
[----:B------:R-:W-:Y:S01]  /*10b0*/  ISETP.NE.AND P2, PT, R3, RZ, PT ;  /* 0x000000ff0300720c */ /* 0x000fe20003f45270 */
[----:B------:R-:W-:Y:S01]  /*10c0*/  VIADD R0, R24, 0x1 ;  /* 0x0000000118007836 */ /* 0x000fe20000000000 */
[----:B------:R-:W-:Y:S02]  /*10d0*/  LOP3.LUT P1, RZ, R8, 0xff, RZ, 0xc0, !PT ;  /* 0x000000ff08ff7812 */ /* 0x000fe4000782c0ff */
[----:B------:R-:W-:Y:S02]  /*10e0*/  LOP3.LUT P4, RZ, R9, 0xff, RZ, 0xc0, !PT ;  /* 0x000000ff09ff7812 */ /* 0x000fe4000788c0ff */
[----:B--2---:R-:W-:-:S13]  /*10f0*/  ISETP.NE.AND P0, PT, R4, -0x1, PT ;  /* 0xffffffff0400780c */ /* 0x004fda0003f05270 */
[----:B------:R-:W-:-:S05]  /*1100*/  @P0 IMAD.MOV R7, RZ, RZ, R11 ;  /* 0x000000ffff070224 */ /* 0x000fca00078e020b */
[C---:B------:R-:W-:Y:S02]  /*1110*/  ISETP.NE.AND P0, PT, R7.reuse, R24, PT ;  /* 0x000000180700720c */ /* 0x040fe40003f05270 */
[----:B------:R-:W-:Y:S01]  /*1120*/  ISETP.NE.AND P3, PT, R7, R0, PT ;  /* 0x000000000700720c */ /* 0x000fe20003f65270 */
[C---:B------:R-:W-:Y:S01]  /*1130*/  VIADD R0, R3.reuse, 0x1 ;  /* 0x0000000103007836 */ /* 0x040fe20000000000 */
[----:B------:R-:W-:-:S04]  /*1140*/  IADD3 R3, PT, PT, R3, -0x1, RZ ;  /* 0xffffffff03037810 */ /* 0x000fc80007ffe0ff */
[----:B------:R-:W-:-:S05]  /*1150*/  SEL R0, R0, RZ, P2 ;  /* 0x000000ff00007207 */ /* 0x000fca0001000000 */
[----:B------:R-:W-:Y:S02]  /*1160*/  @!P0 SEL R25, R0, R25, !P1 ;  /* 0x0000001900198207 */ /* 0x000fe40004800000 */
[----:B------:R-:W-:-:S07]  /*1170*/  @!P3 SEL R2, R3, R2, !P4 ;  /* 0x000000020302b207 */ /* 0x000fce0006000000 */
.L_x_3:
[----:B------:R-:W0:Y:S01]  /*1180*/  LDCU UR4, c[0x0][0x2f8] ;  /* 0x00005f00ff0477ac */ /* 0x000e220008000800 */
[----:B------:R-:W-:Y:S01]  /*1190*/  MOV R18, 0x200 ;  /* 0x0000020000127802 */ /* 0x000fe20000000f00 */
[----:B------:R-:W-:Y:S02]  /*11a0*/  IMAD.MOV.U32 R6, RZ, RZ, R17 ;  /* 0x000000ffff067224 */ /* 0x000fe400078e0011 */
[----:B------:R-:W-:Y:S01]  /*11b0*/  IMAD.MOV.U32 R7, RZ, RZ, R16 ;  /* 0x000000ffff077224 */ /* 0x000fe200078e0010 */
[----:B------:R1:W2:Y:S01]  /*11c0*/  LDC.64 R8, c[0x4][R18] ;  /* 0x0100000012087b82 */ /* 0x0002a20000000a00 */
[----:B0-----:R-:W-:Y:S01]  /*11d0*/  VIADD R3, R17, -UR4 ;  /* 0x8000000411037c36 */ /* 0x001fe20008000000 */
[----:B------:R-:W0:Y:S04]  /*11e0*/  LDCU.64 UR4, c[0x4][0x1e8] ;  /* 0x01003d00ff0477ac */ /* 0x000e280008000a00 */
[----:B------:R1:W-:Y:S04]  /*11f0*/  STL.64 [R3], R24 ;  /* 0x0000001803007387 */ /* 0x0003e80000100a00 */
[----:B------:R1:W-:Y:S01]  /*1200*/  STL [R3+0x8], R2 ;  /* 0x0000080203007387 */ /* 0x0003e20000100800 */
[----:B0-----:R-:W-:-:S02]  /*1210*/  IMAD.U32 R4, RZ, RZ, UR4 ;  /* 0x00000004ff047e24 */ /* 0x001fc4000f8e00ff */
[----:B-1----:R-:W-:-:S07]  /*1220*/  IMAD.U32 R5, RZ, RZ, UR5 ;  /* 0x00000005ff057e24 */ /* 0x002fce000f8e00ff */
[----:B------:R-:W-:-:S07]  /*1230*/  LEPC R20, `(.L_x_8) ;  /* 0x000000001014794e */ /* 0x000fce0000000000 */
[----:B--2---:R-:W-:Y:S05]  /*1240*/  CALL.ABS.NOINC R8 ;  /* 0x0000000008007343 */ /* 0x004fea0003c00000 */
.L_x_8:
[----:B------:R-:W-:-:S13]  /*1250*/  ISETP.GE.AND P0, PT, R25, R2, PT ;  /* 0x000000021900720c */ /* 0x000fda0003f06270 */
[----:B------:R-:W-:Y:S05]  /*1260*/  @P0 EXIT ;  /* 0x000000000000094d */ /* 0x000fea0003800000 */
[----:B------:R-:W-:Y:S01]  /*1270*/  ISETP.NE.AND P0, PT, R24, 0x1, PT ;  /* 0x000000011800780c */ /* 0x000fe20003f05270 */
[----:B------:R-:W-:-:S12]  /*1280*/  BSSY.RECONVERGENT B7, `(.L_x_9) ;  /* 0x000016d000077945 */ /* 0x000fd80003800200 */
[----:B------:R-:W-:Y:S05]  /*1290*/  @P0 BRA `(.L_x_10) ;  /* 0x0000001400ac0947 */ /* 0x000fea0003800000 */
[----:B------:R-:W0:Y:S01]  /*12a0*/  LDC R16, c[0x0][0x3a0] ;  /* 0x0000e800ff107b82 */ /* 0x000e220000000800 */
[----:B------:R-:W1:Y:S01]  /*12b0*/  LDCU.64 UR4, c[0x4][0x1f0] ;  /* 0x01003e00ff0477ac */ /* 0x000e620008000a00 */
[----:B------:R-:W-:-:S06]  /*12c0*/  CS2R R6, SRZ ;  /* 0x0000000000067805 */ /* 0x000fcc000001ff00 */
[----:B------:R-:W2:Y:S01]  /*12d0*/  LDC.64 R18, c[0x4][R18] ;  /* 0x0100000012127b82 */ /* 0x000ea20000000a00 */
[----:B-1----:R-:W-:Y:S01]  /*12e0*/  IMAD.U32 R4, RZ, RZ, UR4 ;  /* 0x00000004ff047e24 */ /* 0x002fe2000f8e00ff */
[----:B------:R-:W-:Y:S02]  /*12f0*/  MOV R5, UR5 ;  /* 0x0000000500057c02 */ /* 0x000fe40008000f00 */
[----:B0-----:R-:W-:-:S04]  /*1300*/  ISETP.GE.AND P0, PT, R16, 0x1, PT ;  /* 0x000000011000780c */ /* 0x001fc80003f06270 */
[----:B------:R-:W-:-:S09]  /*1310*/  P2R R0, PR, RZ, 0x1 ;  /* 0x00000001ff007803 */ /* 0x000fd20000000000 */
[----:B------:R-:W-:-:S07]  /*1320*/  LEPC R20, `(.L_x_11) ;  /* 0x000000001014794e */ /* 0x000fce0000000000 */
[----:B--2---:R-:W-:Y:S05]  /*1330*/  CALL.ABS.NOINC R18 ;  /* 0x0000000012007343 */ /* 0x004fea0003c00000 */
.L_x_11:
[----:B------:R-:W-:-:S13]  /*1340*/  ISETP.GE.AND P6, PT, R16, 0x1, PT ;  /* 0x000000011000780c */ /* 0x000fda0003fc6270 */
[----:B------:R-:W-:Y:S05]  /*1350*/  @!P6 BRA `(.L_x_12) ;  /* 0x00000014005ce947 */ /* 0x000fea0003800000 */
[----:B------:R-:W0:Y:S01]  /*1360*/  LDCU UR4, c[0x0][0x3a0] ;  /* 0x00007400ff0477ac */ /* 0x000e220008000800 */
[----:B------:R-:W-:Y:S01]  /*1370*/  IMAD.MOV.U32 R19, RZ, RZ, RZ ;  /* 0x000000ffff137224 */ /* 0x000fe200078e00ff */
[----:B0-----:R-:W-:-:S09]  /*1380*/  UISETP.GE.U32.AND UP0, UPT, UR4, 0x10, UPT ;  /* 0x000000100400788c */ /* 0x001fd2000bf06070 */
[----:B------:R-:W-:Y:S05]  /*1390*/  BRA.U !UP0, `(.L_x_13) ;  /* 0x0000000908bc7547 */ /* 0x000fea000b800000 */
[----:B------:R-:W-:Y:S01]  /*13a0*/  ULOP3.LUT UR4, UR4, 0x7ffffff0, URZ, 0xc0, !UPT ;  /* 0x7ffffff004047892 */ /* 0x000fe2000f8ec0ff */
[----:B------:R-:W-:Y:S01]  /*13b0*/  BSSY.RECONVERGENT B6, `(.L_x_13) ;  /* 0x00000ad000067945 */ /* 0x000fe20003800200 */
[----:B------:R-:W-:-:S04]  /*13c0*/  IMAD.MOV.U32 R28, RZ, RZ, RZ ;  /* 0x000000ffff1c7224 */ /* 0x000fc800078e00ff */
[----:B------:R-:W-:-:S07]  /*13d0*/  IMAD.U32 R19, RZ, RZ, UR4 ;  /* 0x00000004ff137e24 */ /* 0x000fce000f8e00ff */
.L_x_30:
[----:B------:R-:W0:Y:S02]  /*13e0*/  LDC.64 R16, c[0x0][0x398] ;  /* 0x0000e600ff107b82 */ /* 0x000e240000000a00 */
[----:B0-----:R-:W-:-:S05]  /*13f0*/  IMAD.WIDE.U32 R16, R28, 0x4, R16 ;  /* 0x000000041c107825 */ /* 0x001fca00078e0010 */
[----:B------:R-:W2:Y:S01]  /*1400*/  LDG.E R3, desc[UR36][R16.64] ;  /* 0x0000002410037981 */ /* 0x000ea2000c1e1900 */
[----:B------:R-:W0:Y:S01]  /*1410*/  LDCU UR4, c[0x0][0x2f8] ;  /* 0x00005f00ff0477ac */ /* 0x000e220008000800 */
[----:B------:R-:W-:Y:S01]  /*1420*/  MOV R26, 0x200 ;  /* 0x00000200001a7802 */ /* 0x000fe20000000f00 */
[----:B------:R-:W-:Y:S02]  /*1430*/  VIADD R28, R28, 0x10 ;  /* 0x000000101c1c7836 */ /* 0x000fe40000000000 */
[----:B------:R-:W-:Y:S01]  /*1440*/  IMAD.MOV.U32 R6, RZ, RZ, R23 ;  /* 0x000000ffff067224 */ /* 0x000fe200078e0017 */
[----:B------:R1:W3:Y:S01]  /*1450*/  LDC.64 R8, c[0x4][R26] ;  /* 0x010000001a087b82 */ /* 0x0002e20000000a00 */
[----:B------:R-:W-:Y:S01]  /*1460*/  IMAD.MOV.U32 R7, RZ, RZ, R22 ;  /* 0x000000ffff077224 */ /* 0x000fe200078e0016 */
[----:B------:R-:W-:-:S04]  /*1470*/  ISETP.NE.AND P0, PT, R28, R19, PT ;  /* 0x000000131c00720c */ /* 0x000fc80003f05270 */
[----:B------:R-:W-:Y:S01]  /*1480*/  P2R R27, PR, RZ, 0x1 ;  /* 0x00000001ff1b7803 */ /* 0x000fe20000000000 */
[----:B0-----:R-:W-:Y:S01]  /*1490*/  VIADD R18, R23, -UR4 ;  /* 0x8000000417127c36 */ /* 0x001fe20008000000 */
[----:B------:R-:W0:Y:S02]  /*14a0*/  LDCU.64 UR4, c[0x4][0x1c8] ;  /* 0x01003900ff0477ac */ /* 0x000e240008000a00 */
[----:B0-----:R-:W-:Y:S01]  /*14b0*/  IMAD.U32 R4, RZ, RZ, UR4 ;  /* 0x00000004ff047e24 */ /* 0x001fe2000f8e00ff */
[----:B------:R-:W-:Y:S01]  /*14c0*/  MOV R5, UR5 ;  /* 0x0000000500057c02 */ /* 0x000fe20008000f00 */
[----:B--23--:R1:W-:Y:S06]  /*14d0*/  STL [R18], R3 ;  /* 0x0000000312007387 */ /* 0x00c3ec0000100800 */
[----:B------:R-:W-:-:S07]  /*14e0*/  LEPC R20, `(.L_x_14) ;  /* 0x000000001014794e */ /* 0x000fce0000000000 */
[----:B-1----:R-:W-:Y:S05]  /*14f0*/  CALL.ABS.NOINC R8 ;  /* 0x0000000008007343 */ /* 0x002fea0003c00000 */
.L_x_14:
[----:B------:R-:W2:Y:S01]  /*1500*/  LDG.E R3, desc[UR36][R16.64+0x4] ;  /* 0x0000042410037981 */ /* 0x000ea2000c1e1900 */
[----:B------:R0:W1:Y:S01]  /*1510*/  LDC.64 R8, c[0x4][R26] ;  /* 0x010000001a087b82 */ /* 0x0000620000000a00 */
[----:B------:R-:W3:Y:S01]  /*1520*/  LDCU.64 UR4, c[0x4][0x1c8] ;  /* 0x01003900ff0477ac */ /* 0x000ee20008000a00 */
[----:B------:R-:W-:Y:S02]  /*1530*/  IMAD.MOV.U32 R6, RZ, RZ, R23 ;  /* 0x000000ffff067224 */ /* 0x000fe400078e0017 */
[----:B------:R-:W-:Y:S02]  /*1540*/  IMAD.MOV.U32 R7, RZ, RZ, R22 ;  /* 0x000000ffff077224 */ /* 0x000fe400078e0016 */
[----:B---3--:R-:W-:Y:S02]  /*1550*/  IMAD.U32 R4, RZ, RZ, UR4 ;  /* 0x00000004ff047e24 */ /* 0x008fe4000f8e00ff */
[----:B------:R-:W-:Y:S01]  /*1560*/  IMAD.U32 R5, RZ, RZ, UR5 ;  /* 0x00000005ff057e24 */ /* 0x000fe2000f8e00ff */
[----:B-12---:R0:W-:Y:S06]  /*1570*/  STL [R18], R3 ;  /* 0x0000000312007387 */ /* 0x0061ec0000100800 */
[----:B------:R-:W-:-:S07]  /*1580*/  LEPC R20, `(.L_x_15) ;  /* 0x000000001014794e */ /* 0x000fce0000000000 */
[----:B0-----:R-:W-:Y:S05]  /*1590*/  CALL.ABS.NOINC R8 ;  /* 0x0000000008007343 */ /* 0x001fea0003c00000 */
.L_x_15:
[----:B------:R-:W2:Y:S01]  /*15a0*/  LDG.E R3, desc[UR36][R16.64+0x8] ;  /* 0x0000082410037981 */ /* 0x000ea2000c1e1900 */
[----:B------:R0:W1:Y:S01]  /*15b0*/  LDC.64 R8, c[0x4][R26] ;  /* 0x010000001a087b82 */ /* 0x0000620000000a00 */
[----:B------:R-:W3:Y:S01]  /*15c0*/  LDCU.64 UR4, c[0x4][0x1c8] ;  /* 0x01003900ff0477ac */ /* 0x000ee20008000a00 */
[----:B------:R-:W-:Y:S02]  /*15d0*/  IMAD.MOV.U32 R6, RZ, RZ, R23 ;  /* 0x000000ffff067224 */ /* 0x000fe400078e0017 */
[----:B------:R-:W-:Y:S01]  /*15e0*/  IMAD.MOV.U32 R7, RZ, RZ, R22 ;  /* 0x000000ffff077224 */ /* 0x000fe200078e0016 */
[----:B---3--:R-:W-:Y:S01]  /*15f0*/  MOV R4, UR4 ;  /* 0x0000000400047c02 */ /* 0x008fe20008000f00 */
[----:B------:R-:W-:Y:S01]  /*1600*/  IMAD.U32 R5, RZ, RZ, UR5 ;  /* 0x00000005ff057e24 */ /* 0x000fe2000f8e00ff */
[----:B-12---:R0:W-:Y:S06]  /*1610*/  STL [R18], R3 ;  /* 0x0000000312007387 */ /* 0x0061ec0000100800 */
[----:B------:R-:W-:-:S07]  /*1620*/  LEPC R20, `(.L_x_16) ;  /* 0x000000001014794e */ /* 0x000fce0000000000 */
[----:B0-----:R-:W-:Y:S05]  /*1630*/  CALL.ABS.NOINC R8 ;  /* 0x0000000008007343 */ /* 0x001fea0003c00000 */
.L_x_16:
[----:B------:R-:W2:Y:S01]  /*1640*/  LDG.E R3, desc[UR36][R16.64+0xc] ;  /* 0x00000c2410037981 */ /* 0x000ea2000c1e1900 */
[----:B------:R0:W1:Y:S01]  /*1650*/  LDC.64 R8, c[0x4][R26] ;  /* 0x010000001a087b82 */ /* 0x0000620000000a00 */
[----:B------:R-:W3:Y:S01]  /*1660*/  LDCU.64 UR4, c[0x4][0x1c8] ;  /* 0x01003900ff0477ac */ /* 0x000ee20008000a00 */
[----:B------:R-:W-:Y:S01]  /*1670*/  IMAD.MOV.U32 R6, RZ, RZ, R23 ;  /* 0x000000ffff067224 */ /* 0x000fe200078e0017 */
[----:B------:R-:W-:Y:S01]  /*1680*/  MOV R7, R22 ;  /* 0x0000001600077202 */ /* 0x000fe20000000f00 */
[----:B---3--:R-:W-:Y:S02]  /*1690*/  IMAD.U32 R4, RZ, RZ, UR4 ;  /* 0x00000004ff047e24 */ /* 0x008fe4000f8e00ff */
[----:B------:R-:W-:Y:S01]  /*16a0*/  IMAD.U32 R5, RZ, RZ, UR5 ;  /* 0x00000005ff057e24 */ /* 0x000fe2000f8e00ff */
[----:B-12---:R0:W-:Y:S06]  /*16b0*/  STL [R18], R3 ;  /* 0x0000000312007387 */ /* 0x0061ec0000100800 */
[----:B------:R-:W-:-:S07]  /*16c0*/  LEPC R20, `(.L_x_17) ;  /* 0x000000001014794e */ /* 0x000fce0000000000 */
[----:B0-----:R-:W-:Y:S05]  /*16d0*/  CALL.ABS.NOINC R8 ;  /* 0x0000000008007343 */ /* 0x001fea0003c00000 */
.L_x_17:
        /* <DEDUP_REMOVED lines=10> */
.L_x_18:
[----:B------:R-:W2:Y:S01]  /*1780*/  LDG.E R3, desc[UR36][R16.64+0x14] ;  /* 0x0000142410037981 */ /* 0x000ea2000c1e1900 */
[----:B------:R0:W1:Y:S01]  /*1790*/  LDC.64 R8, c[0x4][R26] ;  /* 0x010000001a087b82 */ /* 0x0000620000000a00 */
[----:B------:R-:W3:Y:S01]  /*17a0*/  LDCU.64 UR4, c[0x4][0x1c8] ;  /* 0x01003900ff0477ac */ /* 0x000ee20008000a00 */
[----:B------:R-:W-:Y:S01]  /*17b0*/  MOV R6, R23 ;  /* 0x0000001700067202 */ /* 0x000fe20000000f00 */
[----:B------:R-:W-:Y:S02]  /*17c0*/  IMAD.MOV.U32 R7, RZ, RZ, R22 ;  /* 0x000000ffff077224 */ /* 0x000fe400078e0016 */
[----:B---3--:R-:W-:Y:S02]  /*17d0*/  IMAD.U32 R4, RZ, RZ, UR4 ;  /* 0x00000004ff047e24 */ /* 0x008fe4000f8e00ff */
[----:B------:R-:W-:Y:S01]  /*17e0*/  IMAD.U32 R5, RZ, RZ, UR5 ;  /* 0x00000005ff057e24 */ /* 0x000fe2000f8e00ff */
[----:B-12---:R0:W-:Y:S06]  /*17f0*/  STL [R18], R3 ;  /* 0x0000000312007387 */ /* 0x0061ec0000100800 */
[----:B------:R-:W-:-:S07]  /*1800*/  LEPC R20, `(.L_x_19) ;  /* 0x000000001014794e */ /* 0x000fce0000000000 */
[----:B0-----:R-:W-:Y:S05]  /*1810*/  CALL.ABS.NOINC R8 ;  /* 0x0000000008007343 */ /* 0x001fea0003c00000 */
.L_x_19:
        /* <DEDUP_REMOVED lines=10> */
.L_x_20:
[----:B------:R-:W2:Y:S01]  /*18c0*/  LDG.E R3, desc[UR36][R16.64+0x1c] ;  /* 0x00001c2410037981 */ /* 0x000ea2000c1e1900 */
[----:B------:R0:W1:Y:S01]  /*18d0*/  LDC.64 R8, c[0x4][R26] ;  /* 0x010000001a087b82 */ /* 0x0000620000000a00 */
[----:B------:R-:W3:Y:S01]  /*18e0*/  LDCU.64 UR4, c[0x4][0x1c8] ;  /* 0x01003900ff0477ac */ /* 0x000ee20008000a00 */
[----:B------:R-:W-:Y:S02]  /*18f0*/  IMAD.MOV.U32 R6, RZ, RZ, R23 ;  /* 0x000000ffff067224 */ /* 0x000fe400078e0017 */
[----:B------:R-:W-:Y:S02]  /*1900*/  IMAD.MOV.U32 R7, RZ, RZ, R22 ;  /* 0x000000ffff077224 */ /* 0x000fe400078e0016 */
[----:B---3--:R-:W-:Y:S01]  /*1910*/  IMAD.U32 R4, RZ, RZ, UR4 ;  /* 0x00000004ff047e24 */ /* 0x008fe2000f8e00ff */
[----:B------:R-:W-:Y:S01]  /*1920*/  MOV R5, UR5 ;  /* 0x0000000500057c02 */ /* 0x000fe20008000f00 */
[----:B-12---:R0:W-:Y:S06]  /*1930*/  STL [R18], R3 ;  /* 0x0000000312007387 */ /* 0x0061ec0000100800 */
[----:B------:R-:W-:-:S07]  /*1940*/  LEPC R20, `(.L_x_21) ;  /* 0x000000001014794e */ /* 0x000fce0000000000 */
[----:B0-----:R-:W-:Y:S05]  /*1950*/  CALL.ABS.NOINC R8 ;  /* 0x0000000008007343 */ /* 0x001fea0003c00000 */
.L_x_21:
        /* <DEDUP_REMOVED lines=10> */
.L_x_22:
        /* <DEDUP_REMOVED lines=10> */
.L_x_23:
        /* <DEDUP_REMOVED lines=10> */
.L_x_24:
        /* <DEDUP_REMOVED lines=10> */
.L_x_25:
        /* <DEDUP_REMOVED lines=10> */
.L_x_26:
        /* <DEDUP_REMOVED lines=10> */
.L_x_27:
        /* <DEDUP_REMOVED lines=10> */
.L_x_28:
        /* <DEDUP_REMOVED lines=10> */
.L_x_29:
[----:B------:R-:W-:-:S13]  /*1e60*/  ISETP.NE.AND P6, PT, R27, RZ, PT ;  /* 0x000000ff1b00720c */ /* 0x000fda0003fc5270 */
[----:B------:R-:W-:Y:S05]  /*1e70*/  @P6 BRA `(.L_x_30) ;  /* 0xfffffff400586947 */ /* 0x000fea000383ffff */
[----:B------:R-:W-:Y:S05]  /*1e80*/  BSYNC.RECONVERGENT B6 ;  /* 0x0000000000067941 */ /* 0x000fea0003800200 */
.L_x_13:
[----:B------:R-:W0:Y:S01]  /*1e90*/  LDC R26, c[0x0][0x3a0] ;  /* 0x0000e800ff1a7b82 */ /* 0x000e220000000800 */
[----:B------:R-:W-:Y:S01]  /*1ea0*/  BSSY.RECONVERGENT B6, `(.L_x_12) ;  /* 0x00000a2000067945 */ /* 0x000fe20003800200 */
[----:B0-----:R-:W-:-:S13]  /*1eb0*/  LOP3.LUT P0, R0, R26, 0xf, RZ, 0xc0, !PT ;  /* 0x0000000f1a007812 */ /* 0x001fda000780c0ff */
[----:B------:R-:W-:Y:S05]  /*1ec0*/  @!P0 BRA `(.L_x_31) ;  /* 0x00000008007c8947 */ /* 0x000fea0003800000 */
[----:B------:R-:W-:Y:S02]  /*1ed0*/  ISETP.GE.U32.AND P0, PT, R0, 0x8, PT ;  /* 0x000000080000780c */ /* 0x000fe40003f06070 */
[----:B------:R-:W-:-:S11]  /*1ee0*/  LOP3.LUT R26, R26, 0x7, RZ, 0xc0, !PT ;  /* 0x000000071a1a7812 */ /* 0x000fd600078ec0ff */
[----:B------:R-:W-:Y:S05]  /*1ef0*/  @!P0 BRA `(.L_x_32) ;  /* 0x0000000400508947 */ /* 0x000fea0003800000 */
[----:B------:R-:W0:Y:S01]  /*1f00*/  LDC.64 R16, c[0x0][0x398] ;  /* 0x0000e600ff107b82 */ /* 0x000e220000000a00 */
[----:B------:R-:W-:Y:S01]  /*1f10*/  MOV R18, 0x200 ;  /* 0x0000020000127802 */ /* 0x000fe20000000f00 */
[----:B------:R-:W1:Y:S01]  /*1f20*/  LDCU.64 UR4, c[0x4][0x1c8] ;  /* 0x01003900ff0477ac */ /* 0x000e620008000a00 */
[----:B0-----:R-:W-:-:S05]  /*1f30*/  IMAD.WIDE.U32 R16, R19, 0x4, R16 ;  /* 0x0000000413107825 */ /* 0x001fca00078e0010 */
[----:B------:R-:W2:Y:S01]  /*1f40*/  LDG.E R0, desc[UR36][R16.64] ;  /* 0x0000002410007981 */ /* 0x000ea2000c1e1900 */
[----:B------:R0:W3:Y:S01]  /*1f50*/  LDC.64 R8, c[0x4][R18] ;  /* 0x0100000012087b82 */ /* 0x0000e20000000a00 */
[----:B-1----:R-:W-:Y:S01]  /*1f60*/  MOV R4, UR4 ;  /* 0x0000000400047c02 */ /* 0x002fe20008000f00 */
[----:B------:R-:W-:Y:S02]  /*1f70*/  IMAD.U32 R5, RZ, RZ, UR5 ;  /* 0x00000005ff057e24 */ /* 0x000fe4000f8e00ff */
[----:B------:R-:W-:Y:S02]  /*1f80*/  IMAD.MOV.U32 R6, RZ, RZ, R23 ;  /* 0x000000ffff067224 */ /* 0x000fe400078e0017 */
[----:B------:R-:W-:Y:S01]  /*1f90*/  IMAD.MOV.U32 R7, RZ, RZ, R22 ;  /* 0x000000ffff077224 */ /* 0x000fe200078e0016 */
[----:B--23--:R0:W-:Y:S06]  /*1fa0*/  STL [R1], R0 ;  /* 0x0000000001007387 */ /* 0x00c1ec0000100800 */
[----:B------:R-:W-:-:S07]  /*1fb0*/  LEPC R20, `(.L_x_33) ;  /* 0x000000001014794e */ /* 0x000fce0000000000 */
[----:B0-----:R-:W-:Y:S05]  /*1fc0*/  CALL.ABS.NOINC R8 ;  /* 0x0000000008007343 */ /* 0x001fea0003c00000 */
.L_x_33:
        /* <DEDUP_REMOVED lines=10> */
.L_x_34:
        /* <DEDUP_REMOVED lines=10> */
.L_x_35:
        /* <DEDUP_REMOVED lines=10> */
.L_x_36:
        /* <DEDUP_REMOVED lines=10> */
.L_x_37:
        /* <DEDUP_REMOVED lines=10> */
.L_x_38:
        /* <DEDUP_REMOVED lines=10> */
.L_x_39:
        /* <DEDUP_REMOVED lines=10> */
.L_x_40:
[----:B------:R-:W-:-:S07]  /*2430*/  VIADD R19, R19, 0x8 ;  /* 0x0000000813137836 */ /* 0x000fce0000000000 */
.L_x_32:
[----:B------:R-:W-:-:S13]  /*2440*/  ISETP.NE.AND P0, PT, R26, RZ, PT ;  /* 0x000000ff1a00720c */ /* 0x000fda0003f05270 */
[----:B------:R-:W-:Y:S05]  /*2450*/  @!P0 BRA `(.L_x_31) ;  /* 0x0000000400188947 */ /* 0x000fea0003800000 */
[----:B------:R-:W0:Y:S01]  /*2460*/  LDC R27, c[0x0][0x3a0] ;  /* 0x0000e800ff1b7b82 */ /* 0x000e220000000800 */
[----:B------:R-:W-:Y:S02]  /*2470*/  ISETP.GE.U32.AND P0, PT, R26, 0x4, PT ;  /* 0x000000041a00780c */ /* 0x000fe40003f06070 */
[----:B0-----:R-:W-:-:S11]  /*2480*/  LOP3.LUT R27, R27, 0x3, RZ, 0xc0, !PT ;  /* 0x000000031b1b7812 */ /* 0x001fd600078ec0ff */
[----:B------:R-:W-:Y:S05]  /*2490*/  @!P0 BRA `(.L_x_41) ;  /* 0x0000000000b08947 */ /* 0x000fea0003800000 */
[----:B------:R-:W0:Y:S01]  /*24a0*/  LDC.64 R16, c[0x0][0x398] ;  /* 0x0000e600ff107b82 */ /* 0x000e220000000a00 */
[----:B------:R-:W-:Y:S01]  /*24b0*/  MOV R18, 0x200 ;  /* 0x0000020000127802 */ /* 0x000fe20000000f00 */
[----:B------:R-:W1:Y:S01]  /*24c0*/  LDCU.64 UR4, c[0x4][0x1c8] ;  /* 0x01003900ff0477ac */ /* 0x000e620008000a00 */
[----:B0-----:R-:W-:-:S05]  /*24d0*/  IMAD.WIDE.U32 R16, R19, 0x4, R16 ;  /* 0x0000000413107825 */ /* 0x001fca00078e0010 */
[----:B------:R-:W2:Y:S01]  /*24e0*/  LDG.E R0, desc[UR36][R16.64] ;  /* 0x0000002410007981 */ /* 0x000ea2000c1e1900 */
[----:B------:R0:W3:Y:S01]  /*24f0*/  LDC.64 R8, c[0x4][R18] ;  /* 0x0100000012087b82 */ /* 0x0000e20000000a00 */
[----:B-1----:R-:W-:Y:S01]  /*2500*/  IMAD.U32 R4, RZ, RZ, UR4 ;  /* 0x00000004ff047e24 */ /* 0x002fe2000f8e00ff */
[----:B------:R-:W-:Y:S01]  /*2510*/  MOV R6, R23 ;  /* 0x0000001700067202 */ /* 0x000fe20000000f00 */
[----:B------:R-:W-:Y:S02]  /*2520*/  IMAD.U32 R5, RZ, RZ, UR5 ;  /* 0x00000005ff057e24 */ /* 0x000fe4000f8e00ff */
[----:B------:R-:W-:Y:S01]  /*2530*/  IMAD.MOV.U32 R7, RZ, RZ, R22 ;  /* 0x000000ffff077224 */ /* 0x000fe200078e0016 */
[----:B--23--:R0:W-:Y:S06]  /*2540*/  STL [R1], R0 ;  /* 0x0000000001007387 */ /* 0x00c1ec0000100800 */
[----:B------:R-:W-:-:S07]  /*2550*/  LEPC R20, `(.L_x_42) ;  /* 0x000000001014794e */ /* 0x000fce0000000000 */
[----:B0-----:R-:W-:Y:S05]  /*2560*/  CALL.ABS.NOINC R8 ;  /* 0x0000000008007343 */ /* 0x001fea0003c00000 */
.L_x_42:
        /* <DEDUP_REMOVED lines=10> */
.L_x_43:
        /* <DEDUP_REMOVED lines=10> */
.L_x_44:
        /* <DEDUP_REMOVED lines=10> */
.L_x_45:
[----:B------:R-:W-:-:S07]  /*2750*/  IADD3 R19, PT, PT, R19, 0x4, RZ ;  /* 0x0000000413137810 */ /* 0x000fce0007ffe0ff */
.L_x_41:
[----:B------:R-:W-:-:S13]  /*2760*/  ISETP.NE.AND P0, PT, R27, RZ, PT ;  /* 0x000000ff1b00720c */ /* 0x000fda0003f05270 */
[----:B------:R-:W-:Y:S05]  /*2770*/  @!P0 BRA `(.L_x_31) ;  /* 0x0000000000508947 */ /* 0x000fea0003800000 */
[----:B------:R-:W-:-:S07]  /*2780*/  IMAD.MOV.U32 R16, RZ, RZ, RZ ;  /* 0x000000ffff107224 */ /* 0x000fce00078e00ff */
.L_x_47:
[----:B------:R-:W0:Y:S01]  /*2790*/  LDC.64 R8, c[0x0][0x398] ;  /* 0x0000e600ff087b82 */ /* 0x000e220000000a00 */
[----:B------:R-:W1:Y:S01]  /*27a0*/  LDCU.64 UR4, c[0x4][0x1c8] ;  /* 0x01003900ff0477ac */ /* 0x000e620008000a00 */
[----:B0-----:R-:W-:-:S06]  /*27b0*/  IMAD.WIDE.U32 R8, R19, 0x4, R8 ;  /* 0x0000000413087825 */ /* 0x001fcc00078e0008 */
[----:B------:R-:W2:Y:S01]  /*27c0*/  LDG.E R8, desc[UR36][R8.64] ;  /* 0x0000002408087981 */ /* 0x000ea2000c1e1900 */
[----:B------:R-:W-:Y:S01]  /*27d0*/  VIADD R16, R16, 0x1 ;  /* 0x0000000110107836 */ /* 0x000fe20000000000 */
[----:B------:R-:W-:Y:S01]  /*27e0*/  MOV R0, 0x200 ;  /* 0x0000020000007802 */ /* 0x000fe20000000f00 */
[----:B-1----:R-:W-:Y:S02]  /*27f0*/  IMAD.U32 R4, RZ, RZ, UR4 ;  /* 0x00000004ff047e24 */ /* 0x002fe4000f8e00ff */
[----:B------:R-:W-:Y:S01]  /*2800*/  IMAD.U32 R5, RZ, RZ, UR5 ;  /* 0x00000005ff057e24 */ /* 0x000fe2000f8e00ff */
[----:B------:R-:W-:Y:S01]  /*2810*/  ISETP.NE.AND P0, PT, R16, R27, PT ;  /* 0x0000001b1000720c */ /* 0x000fe20003f05270 */
[----:B------:R0:W1:Y:S01]  /*2820*/  LDC.64 R10, c[0x4][R0] ;  /* 0x01000000000a7b82 */ /* 0x0000620000000a00 */
[----:B------:R-:W-:Y:S02]  /*2830*/  IMAD.MOV.U32 R6, RZ, RZ, R23 ;  /* 0x000000ffff067224 */ /* 0x000fe400078e0017 */
[----:B------:R-:W-:Y:S01]  /*2840*/  IMAD.MOV.U32 R7, RZ, RZ, R22 ;  /* 0x000000ffff077224 */ /* 0x000fe200078e0016 */
[----:B0-----:R-:W-:Y:S01]  /*2850*/  P2R R0, PR, RZ, 0x1 ;  /* 0x00000001ff007803 */ /* 0x001fe20000000000 */
[----:B-12---:R0:W-:Y:S07]  /*2860*/  STL [R1], R8 ;  /* 0x0000000801007387 */ /* 0x0061ee0000100800 */
[----:B------:R-:W-:-:S07]  /*2870*/  LEPC R20, `(.L_x_46) ;  /* 0x000000001014794e */ /* 0x000fce0000000000 */
[----:B0-----:R-:W-:Y:S05]  /*2880*/  CALL.ABS.NOINC R10 ;  /* 0x000000000a007343 */ /* 0x001fea0003c00000 */
.L_x_46:
[----:B------:R-:W-:Y:S02]  /*2890*/  ISETP.NE.AND P6, PT, R16, R27, PT ;  /* 0x0000001b1000720c */ /* 0x000fe40003fc5270 */
[----:B------:R-:W-:-:S11]  /*28a0*/  IADD3 R19, PT, PT, R19, 0x1, RZ ;  /* 0x0000000113137810 */ /* 0x000fd60007ffe0ff */
[----:B------:R-:W-:Y:S05]  /*28b0*/  @P6 BRA `(.L_x_47) ;  /* 0xfffffffc00b46947 */ /* 0x000fea000383ffff */
.L_x_31:
[----:B------:R-:W-:Y:S05]  /*28c0*/  BSYNC.RECONVERGENT B6 ;  /* 0x0000000000067941 */ /* 0x000fea0003800200 */
.L_x_12:
[----:B------:R-:W-:Y:S01]  /*28d0*/  MOV R0, 0x200 ;  /* 0x0000020000007802 */ /* 0x000fe20000000f00 */
[----:B------:R-:W0:Y:S01]  /*28e0*/  LDCU.64 UR4, c[0x4][0x1d0] ;  /* 0x01003a00ff0477ac */ /* 0x000e220008000a00 */
[----:B------:R-:W-:Y:S02]  /*28f0*/  CS2R R6, SRZ ;  /* 0x0000000000067805 */ /* 0x000fe4000001ff00 */
[----:B------:R1:W2:Y:S01]  /*2900*/  LDC.64 R8, c[0x4][R0] ;  /* 0x0100000000087b82 */ /* 0x0002a20000000a00 */
[----:B0-----:R-:W-:Y:S02]  /*2910*/  IMAD.U32 R4, RZ, RZ, UR4 ;  /* 0x00000004ff047e24 */ /* 0x001fe4000f8e00ff */
[----:B-1----:R-:W-:-:S07]  /*2920*/  IMAD.U32 R5, RZ, RZ, UR5 ;  /* 0x00000005ff057e24 */ /* 0x002fce000f8e00ff */
[----:B------:R-:W-:-:S07]  /*2930*/  LEPC R20, `(.L_x_10) ;  /* 0x000000001014794e */ /* 0x000fce0000000000 */
[----:B--2---:R-:W-:Y:S05]  /*2940*/  CALL.ABS.NOINC R8 ;  /* 0x0000000008007343 */ /* 0x004fea0003c00000 */
.L_x_10:
[----:B------:R-:W-:Y:S05]  /*2950*/  BSYNC.RECONVERGENT B7 ;  /* 0x0000000000077941 */ /* 0x000fea0003800200 */
.L_x_9:
[----:B------:R-:W-:Y:S01]  /*2960*/  IMAD.IADD R30, R2, 0x1, -R25 ;  /* 0x00000001021e7824 */ /* 0x000fe200078e0a19 */
[----:B------:R-:W-:Y:S01]  /*2970*/  IADD3 R27, P1, PT, R23, 0x8, RZ ;  /* 0x00000008171b7810 */ /* 0x000fe20007f3e0ff */
[----:B------:R-:W-:Y:S03]  /*2980*/  BSSY.RECONVERGENT B8, `(.L_x_48) ;  /* 0x00000e5000087945 */ /* 0x000fe60003800200 */
[----:B------:R-:W-:Y:S01]  /*2990*/  ISETP.NE.AND P0, PT, R30, 0x1, PT ;  /* 0x000000011e00780c */ /* 0x000fe20003f05270 */
[----:B------:R-:W-:-:S12]  /*29a0*/  IMAD.X R26, RZ, RZ, R22, P1 ;  /* 0x000000ffff1a7224 */ /* 0x000fd800008e0616 */
[----:B------:R-:W-:Y:S05]  /*29b0*/  @P0 BRA `(.L_x_49) ;  /* 0x0000000000580947 */ /* 0x000fea0003800000 */
[----:B------:R-:W0:Y:S02]  /*29c0*/  LDC.64 R16, c[0x0][0x398] ;  /* 0x0000e600ff107b82 */ /* 0x000e240000000a00 */
[----:B0-----:R-:W-:-:S04]  /*29d0*/  IMAD.WIDE R18, R2, 0x4, R16 ;  /* 0x0000000402127825 */ /* 0x001fc800078e0210 */
[----:B------:R-:W-:Y:S01]  /*29e0*/  IMAD.WIDE R16, R25, 0x4, R16 ;  /* 0x0000000419107825 */ /* 0x000fe200078e0210 */
[----:B------:R-:W2:Y:S04]  /*29f0*/  LDG.E R3, desc[UR36][R18.64] ;  /* 0x0000002412037981 */ /* 0x000ea8000c1e1900 */
[----:B------:R-:W2:Y:S02]  /*2a00*/  LDG.E R2, desc[UR36][R16.64] ;  /* 0x0000002410027981 */ /* 0x000ea4000c1e1900 */
[----:B--2---:R-:W-:-:S13]  /*2a10*/  ISETP.GE.AND P0, PT, R3, R2, PT ;  /* 0x000000020300720c */ /* 0x004fda0003f06270 */
[----:B------:R-:W-:Y:S05]  /*2a20*/  @P0 BRA `(.L_x_50) ;  /* 0x0000000c00680947 */ /* 0x000fea0003800000 */
[----:B------:R-:W-:Y:S01]  /*2a30*/  MOV R0, 0x200 ;  /* 0x0000020000007802 */ /* 0x000fe20000000f00 */
[----:B------:R0:W-:Y:S01]  /*2a40*/  STL.64 [R1+0x8], R2 ;  /* 0x0000080201007387 */ /* 0x0001e20000100a00 */
[----:B------:R-:W1:Y:S01]  /*2a50*/  LDCU.64 UR4, c[0x4][0x1a8] ;  /* 0x01003500ff0477ac */ /* 0x000e620008000a00 */
[----:B------:R-:W-:Y:S01]  /*2a60*/  MOV R6, R27 ;  /* 0x0000001b00067202 */ /* 0x000fe20000000f00 */
[----:B------:R0:W2:Y:S01]  /*2a70*/  LDC.64 R8, c[0x4][R0] ;  /* 0x0100000000087b82 */ /* 0x0000a20000000a00 */
[----:B------:R-:W-:Y:S02]  /*2a80*/  IMAD.MOV.U32 R7, RZ, RZ, R26 ;  /* 0x000000ffff077224 */ /* 0x000fe400078e001a */
[----:B-1----:R-:W-:Y:S02]  /*2a90*/  IMAD.U32 R4, RZ, RZ, UR4 ;  /* 0x00000004ff047e24 */ /* 0x002fe4000f8e00ff */
[----:B0-----:R-:W-:-:S07]  /*2aa0*/  IMAD.U32 R5, RZ, RZ, UR5 ;  /* 0x00000005ff057e24 */ /* 0x001fce000f8e00ff */
[----:B------:R-:W-:-:S07]  /*2ab0*/  LEPC R20, `(.L_x_51) ;  /* 0x000000001014794e */ /* 0x000fce0000000000 */
[----:B--2---:R-:W-:Y:S05]  /*2ac0*/  CALL.ABS.NOINC R8 ;  /* 0x0000000008007343 */ /* 0x004fea0003c00000 */
.L_x_51:
[----:B------:R-:W2:Y:S04]  /*2ad0*/  LDG.E R5, desc[UR36][R18.64] ;  /* 0x0000002412057981 */ /* 0x000ea8000c1e1900 */
[----:B------:R-:W3:Y:S04]  /*2ae0*/  LDG.E R3, desc[UR36][R16.64] ;  /* 0x0000002410037981 */ /* 0x000ee8000c1e1900 */
[----:B--2---:R0:W-:Y:S04]  /*2af0*/  STG.E desc[UR36][R16.64], R5 ;  /* 0x0000000510007986 */ /* 0x0041e8000c101924 */
[----:B---3--:R0:W-:Y:S01]  /*2b00*/  STG.E desc[UR36][R18.64], R3 ;  /* 0x0000000312007986 */ /* 0x0081e2000c101924 */
[----:B------:R-:W-:Y:S05]  /*2b10*/  BRA `(.L_x_50) ;  /* 0x0000000c002c7947 */ /* 0x000fea0003800000 */
.L_x_49:
[----:B------:R-:W-:-:S13]  /*2b20*/  ISETP.GE.AND P0, PT, R30, 0x2, PT ;  /* 0x000000021e00780c */ /* 0x000fda0003f06270 */
[----:B------:R-:W-:Y:S05]  /*2b30*/  @!P0 BRA `(.L_x_50) ;  /* 0x0000000c00248947 */ /* 0x000fea0003800000 */
[----:B------:R-:W-:Y:S01]  /*2b40*/  IMAD.MOV.U32 R3, RZ, RZ, R25 ;  /* 0x000000ffff037224 */ /* 0x000fe200078e0019 */
[----:B------:R-:W-:Y:S01]  /*2b50*/  MOV R0, 0x200 ;  /* 0x0000020000007802 */ /* 0x000fe20000000f00 */
[----:B------:R-:W0:Y:S01]  /*2b60*/  LDCU.64 UR4, c[0x4][0x1b0] ;  /* 0x01003600ff0477ac */ /* 0x000e220008000a00 */
[----:B------:R-:W-:Y:S02]  /*2b70*/  IMAD.MOV.U32 R6, RZ, RZ, R27 ;  /* 0x000000ffff067224 */ /* 0x000fe400078e001b */
[----:B------:R1:W-:Y:S01]  /*2b80*/  STL.64 [R1+0x8], R2 ;  /* 0x0000080201007387 */ /* 0x0003e20000100a00 */
[----:B------:R1:W2:Y:S01]  /*2b90*/  LDC.64 R8, c[0x4][R0] ;  /* 0x0100000000087b82 */ /* 0x0002a20000000a00 */
[----:B------:R-:W-:Y:S02]  /*2ba0*/  IMAD.MOV.U32 R7, RZ, RZ, R26 ;  /* 0x000000ffff077224 */ /* 0x000fe400078e001a */
[----:B0-----:R-:W-:Y:S02]  /*2bb0*/  IMAD.U32 R4, RZ, RZ, UR4 ;  /* 0x00000004ff047e24 */ /* 0x001fe4000f8e00ff */
[----:B-1----:R-:W-:-:S07]  /*2bc0*/  IMAD.U32 R5, RZ, RZ, UR5 ;  /* 0x00000005ff057e24 */ /* 0x002fce000f8e00ff */
[----:B------:R-:W-:-:S07]  /*2bd0*/  LEPC R20, `(.L_x_52) ;  /* 0x000000001014794e */ /* 0x000fce0000000000 */
[----:B--2---:R-:W-:Y:S05]  /*2be0*/  CALL.ABS.NOINC R8 ;  /* 0x0000000008007343 */ /* 0x004fea0003c00000 */
.L_x_52:
[----:B------:R-:W-:-:S13]  /*2bf0*/  ISETP.GT.AND P0, PT, R25, R2, PT ;  /* 0x000000021900720c */ /* 0x000fda0003f04270 */
[----:B------:R-:W-:Y:S05]  /*2c00*/  @P0 BRA `(.L_x_50) ;  /* 0x0000000800f00947 */ /* 0x000fea0003800000 */
[----:B------:R-:W0:Y:S01]  /*2c10*/  LDC.64 R16, c[0x0][0x398] ;  /* 0x0000e600ff107b82 */ /* 0x000e220000000a00 */
[----:B------:R-:W-:Y:S02]  /*2c20*/  LOP3.LUT R30, R30, 0x3, RZ, 0xc0, !PT ;  /* 0x000000031e1e7812 */ /* 0x000fe400078ec0ff */
[----:B------:R-:W-:Y:S01]  /*2c30*/  MOV R28, R25 ;  /* 0x00000019001c7202 */ /* 0x000fe20000000f00 */
[----:B0-----:R-:W-:-:S07]  /*2c40*/  IMAD.WIDE R16, R25, 0x4, R16 ;  /* 0x0000000419107825 */ /* 0x001fce00078e0210 */
.L_x_78:
[----:B01--4-:R-:W-:Y:S01]  /*2c50*/  MOV R18, 0x200 ;  /* 0x0000020000127802 */ /* 0x013fe20000000f00 */
[----:B------:R-:W0:Y:S01]  /*2c60*/  LDCU.64 UR4, c[0x4][0x1b8] ;  /* 0x01003700ff0477ac */ /* 0x000e220008000a00 */
[----:B--2---:R-:W-:Y:S01]  /*2c70*/  IMAD.MOV.U32 R3, RZ, RZ, R28 ;  /* 0x000000ffff037224 */ /* 0x004fe200078e001c */
[----:B------:R-:W-:Y:S01]  /*2c80*/  ISETP.NE.AND P0, PT, R30, RZ, PT ;  /* 0x000000ff1e00720c */ /* 0x000fe20003f05270 */
[----:B------:R1:W2:Y:S01]  /*2c90*/  LDC.64 R8, c[0x4][R18] ;  /* 0x0100000012087b82 */ /* 0x0002a20000000a00 */
[----:B------:R3:W-:Y:S01]  /*2ca0*/  STL [R1+0x8], R28 ;  /* 0x0000081c01007387 */ /* 0x0007e20000100800 */
[----:B------:R-:W-:Y:S01]  /*2cb0*/  IMAD.MOV.U32 R6, RZ, RZ, R27 ;  /* 0x000000ffff067224 */ /* 0x000fe200078e001b */
[----:B------:R-:W-:Y:S01]  /*2cc0*/  ISETP.NE.AND P1, PT, R3, R2, PT ;  /* 0x000000020300720c */ /* 0x000fe20003f25270 */
[----:B------:R-:W-:Y:S01]  /*2cd0*/  IMAD.MOV.U32 R7, RZ, RZ, R26 ;  /* 0x000000ffff077224 */ /* 0x000fe200078e001a */
[----:B------:R-:W-:Y:S02]  /*2ce0*/  P2R R0, PR, RZ, 0x1 ;  /* 0x00000001ff007803 */ /* 0x000fe40000000000 */
[----:B------:R-:W-:Y:S01]  /*2cf0*/  P2R R33, PR, RZ, 0x2 ;  /* 0x00000002ff217803 */ /* 0x000fe20000000000 */
[----:B---3--:R-:W-:-:S02]  /*2d00*/  VIADD R28, R28, 0x1 ;  /* 0x000000011c1c7836 */ /* 0x008fc40000000000 */
[----:B0-----:R-:W-:Y:S02]  /*2d10*/  IMAD.U32 R4, RZ, RZ, UR4 ;  /* 0x00000004ff047e24 */ /* 0x001fe4000f8e00ff */
[----:B-1----:R-:W-:-:S07]  /*2d20*/  IMAD.U32 R5, RZ, RZ, UR5 ;  /* 0x00000005ff057e24 */ /* 0x002fce000f8e00ff */
[----:B------:R-:W-:-:S07]  /*2d30*/  LEPC R20, `(.L_x_53) ;  /* 0x000000001014794e */ /* 0x000fce0000000000 */
[----:B--2---:R-:W-:Y:S05]  /*2d40*/  CALL.ABS.NOINC R8 ;  /* 0x0000000008007343 */ /* 0x004fea0003c00000 */
.L_x_53:
[----:B------:R-:W-:Y:S01]  /*2d50*/  ISETP.NE.AND P6, PT, R30, RZ, PT ;  /* 0x000000ff1e00720c */ /* 0x000fe20003fc5270 */
[----:B------:R-:W-:Y:S01]  /*2d60*/  BSSY.RECONVERGENT B7, `(.L_x_54) ;  /* 0x0000043000077945 */ /* 0x000fe20003800200 */
[----:B------:R-:W-:-:S11]  /*2d70*/  MOV R31, R25 ;  /* 0x00000019001f7202 */ /* 0x000fd60000000f00 */
[----:B------:R-:W-:Y:S05]  /*2d80*/  @!P6 BRA `(.L_x_55) ;  /* 0x000000040000e947 */ /* 0x000fea0003800000 */
[----:B------:R-:W2:Y:S04]  /*2d90*/  LDG.E R11, desc[UR36][R16.64+0x4] ;  /* 0x00000424100b7981 */ /* 0x000ea8000c1e1900 */
[----:B------:R-:W2:Y:S01]  /*2da0*/  LDG.E R10, desc[UR36][R16.64] ;  /* 0x00000024100a7981 */ /* 0x000ea2000c1e1900 */
[----:B------:R-:W-:Y:S01]  /*2db0*/  BSSY.RECONVERGENT B6, `(.L_x_56) ;  /* 0x0000010000067945 */ /* 0x000fe20003800200 */
[----:B--2---:R-:W-:-:S13]  /*2dc0*/  ISETP.GE.AND P0, PT, R11, R10, PT ;  /* 0x0000000a0b00720c */ /* 0x004fda0003f06270 */
[----:B------:R-:W-:Y:S05]  /*2dd0*/  @P0 BRA `(.L_x_57) ;  /* 0x0000000000340947 */ /* 0x000fea0003800000 */
[----:B------:R0:W-:Y:S01]  /*2de0*/  STL.64 [R1+0x8], R10 ;  /* 0x0000080a01007387 */ /* 0x0001e20000100a00 */
[----:B------:R0:W1:Y:S01]  /*2df0*/  LDC.64 R8, c[0x4][R18] ;  /* 0x0100000012087b82 */ /* 0x0000620000000a00 */
[----:B------:R-:W2:Y:S01]  /*2e00*/  LDCU.64 UR4, c[0x4][0x1c0] ;  /* 0x01003800ff0477ac */ /* 0x000ea20008000a00 */
[----:B------:R-:W-:Y:S02]  /*2e10*/  IMAD.MOV.U32 R6, RZ, RZ, R27 ;  /* 0x000000ffff067224 */ /* 0x000fe400078e001b */
[----:B------:R-:W-:Y:S02]  /*2e20*/  IMAD.MOV.U32 R7, RZ, RZ, R26 ;  /* 0x000000ffff077224 */ /* 0x000fe400078e001a */
[----:B--2---:R-:W-:Y:S02]  /*2e30*/  IMAD.U32 R4, RZ, RZ, UR4 ;  /* 0x00000004ff047e24 */ /* 0x004fe4000f8e00ff */
[----:B0-----:R-:W-:-:S07]  /*2e40*/  IMAD.U32 R5, RZ, RZ, UR5 ;  /* 0x00000005ff057e24 */ /* 0x001fce000f8e00ff */
[----:B------:R-:W-:-:S07]  /*2e50*/  LEPC R20, `(.L_x_58) ;  /* 0x000000001014794e */ /* 0x000fce0000000000 */
[----:B-1----:R-:W-:Y:S05]  /*2e60*/  CALL.ABS.NOINC R8 ;  /* 0x0000000008007343 */ /* 0x002fea0003c00000 */
.L_x_58:
[----:B------:R-:W2:Y:S04]  /*2e70*/  LDG.E R3, desc[UR36][R16.64+0x4] ;  /* 0x0000042410037981 */ /* 0x000ea8000c1e1900 */
[----:B------:R-:W3:Y:S04]  /*2e80*/  LDG.E R11, desc[UR36][R16.64] ;  /* 0x00000024100b7981 */ /* 0x000ee8000c1e1900 */
[----:B--2---:R0:W-:Y:S04]  /*2e90*/  STG.E desc[UR36][R16.64], R3 ;  /* 0x0000000310007986 */ /* 0x0041e8000c101924 */
[----:B---3--:R0:W-:Y:S02]  /*2ea0*/  STG.E desc[UR36][R16.64+0x4], R11 ;  /* 0x0000040b10007986 */ /* 0x0081e4000c101924 */
.L_x_57:
[----:B------:R-:W-:Y:S05]  /*2eb0*/  BSYNC.RECONVERGENT B6 ;  /* 0x0000000000067941 */ /* 0x000fea0003800200 */
.L_x_56:
[----:B------:R-:W-:Y:S01]  /*2ec0*/  ISETP.NE.AND P0, PT, R30, 0x1, PT ;  /* 0x000000011e00780c */ /* 0x000fe20003f05270 */
[----:B------:R-:W-:-:S12]  /*2ed0*/  VIADD R31, R25, 0x1 ;  /* 0x00000001191f7836 */ /* 0x000fd80000000000 */
[----:B------:R-:W-:Y:S05]  /*2ee0*/  @!P0 BRA `(.L_x_55) ;  /* 0x0000000000a88947 */ /* 0x000fea0003800000 */
[----:B------:R-:W2:Y:S01]  /*2ef0*/  LDG.E R13, desc[UR36][R16.64+0x8] ;  /* 0x00000824100d7981 */ /* 0x000ea2000c1e1900 */
[----:B------:R-:W-:Y:S01]  /*2f00*/  BSSY.RECONVERGENT B6, `(.L_x_59) ;  /* 0x0000012000067945 */ /* 0x000fe20003800200 */
[----:B--2---:R-:W-:-:S13]  /*2f10*/  ISETP.GE.AND P0, PT, R13, R11, PT ;  /* 0x0000000b0d00720c */ /* 0x004fda0003f06270 */
[----:B------:R-:W-:Y:S05]  /*2f20*/  @P0 BRA `(.L_x_60) ;  /* 0x00000000003c0947 */ /* 0x000fea0003800000 */
[----:B------:R-:W-:Y:S01]  /*2f30*/  MOV R8, 0x200 ;  /* 0x0000020000087802 */ /* 0x000fe20000000f00 */
[----:B------:R-:W-:Y:S01]  /*2f40*/  IMAD.MOV.U32 R12, RZ, RZ, R11 ;  /* 0x000000ffff0c7224 */ /* 0x000fe200078e000b */
[----:B------:R-:W1:Y:S01]  /*2f50*/  LDCU.64 UR4, c[0x4][0x1c0] ;  /* 0x01003800ff0477ac */ /* 0x000e620008000a00 */
[----:B------:R-:W-:Y:S02]  /*2f60*/  IMAD.MOV.U32 R6, RZ, RZ, R27 ;  /* 0x000000ffff067224 */ /* 0x000fe400078e001b */
[----:B------:R-:W-:Y:S01]  /*2f70*/  IMAD.MOV.U32 R7, RZ, RZ, R26 ;  /* 0x000000ffff077224 */ /* 0x000fe200078e001a */
[----:B------:R2:W-:Y:S01]  /*2f80*/  STL.64 [R1+0x8], R12 ;  /* 0x0000080c01007387 */ /* 0x0005e20000100a00 */
[----:B------:R-:W3:Y:S01]  /*2f90*/  LDC.64 R8, c[0x4][R8] ;  /* 0x0100000008087b82 */ /* 0x000ee20000000a00 */
[----:B-1----:R-:W-:Y:S01]  /*2fa0*/  MOV R4, UR4 ;  /* 0x0000000400047c02 */ /* 0x002fe20008000f00 */
[----:B--2---:R-:W-:-:S07]  /*2fb0*/  IMAD.U32 R5, RZ, RZ, UR5 ;  /* 0x00000005ff057e24 */ /* 0x004fce000f8e00ff */
[----:B------:R-:W-:-:S07]  /*2fc0*/  LEPC R20, `(.L_x_61) ;  /* 0x000000001014794e */ /* 0x000fce0000000000 */
[----:B0--3--:R-:W-:Y:S05]  /*2fd0*/  CALL.ABS.NOINC R8 ;  /* 0x0000000008007343 */ /* 0x009fea0003c00000 */
.L_x_61:
[----:B------:R-:W2:Y:S04]  /*2fe0*/  LDG.E R3, desc[UR36][R16.64+0x8] ;  /* 0x0000082410037981 */ /* 0x000ea8000c1e1900 */
[----:B------:R-:W3:Y:S04]  /*2ff0*/  LDG.E R13, desc[UR36][R16.64+0x4] ;  /* 0x00000424100d7981 */ /* 0x000ee8000c1e1900 */
[----:B--2---:R1:W-:Y:S04]  /*3000*/  STG.E desc[UR36][R16.64+0x4], R3 ;  /* 0x0000040310007986 */ /* 0x0043e8000c101924 */
[----:B---3--:R1:W-:Y:S02]  /*3010*/  STG.E desc[UR36][R16.64+0x8], R13 ;  /* 0x0000080d10007986 */ /* 0x0083e4000c101924 */
.L_x_60:
[----:B------:R-:W-:Y:S05]  /*3020*/  BSYNC.RECONVERGENT B6 ;  /* 0x0000000000067941 */ /* 0x000fea0003800200 */
.L_x_59:
[----:B------:R-:W-:Y:S01]  /*3030*/  ISETP.NE.AND P0, PT, R30, 0x2, PT ;  /* 0x000000021e00780c */ /* 0x000fe20003f05270 */
[----:B------:R-:W-:-:S12]  /*3040*/  VIADD R31, R25, 0x2 ;  /* 0x00000002191f7836 */ /* 0x000fd80000000000 */
[----:B------:R-:W-:Y:S05]  /*3050*/  @!P0 BRA `(.L_x_55) ;  /* 0x00000000004c8947 */ /* 0x000fea0003800000 */
[----:B0-----:R-:W2:Y:S01]  /*3060*/  LDG.E R11, desc[UR36][R16.64+0xc] ;  /* 0x00000c24100b7981 */ /* 0x001ea2000c1e1900 */
[----:B------:R-:W-:Y:S01]  /*3070*/  VIADD R31, R25, 0x3 ;  /* 0x00000003191f7836 */ /* 0x000fe20000000000 */
[----:B--2---:R-:W-:-:S13]  /*3080*/  ISETP.GE.AND P0, PT, R11, R13, PT ;  /* 0x0000000d0b00720c */ /* 0x004fda0003f06270 */
[----:B------:R-:W-:Y:S05]  /*3090*/  @P0 BRA `(.L_x_55) ;  /* 0x00000000003c0947 */ /* 0x000fea0003800000 */
[----:B------:R-:W-:Y:S01]  /*30a0*/  MOV R8, 0x200 ;  /* 0x0000020000087802 */ /* 0x000fe20000000f00 */
[----:B------:R-:W-:Y:S01]  /*30b0*/  IMAD.MOV.U32 R10, RZ, RZ, R13 ;  /* 0x000000ffff0a7224 */ /* 0x000fe200078e000d */
[----:B------:R-:W0:Y:S01]  /*30c0*/  LDCU.64 UR4, c[0x4][0x1c0] ;  /* 0x01003800ff0477ac */ /* 0x000e220008000a00 */
[----:B------:R-:W-:Y:S02]  /*30d0*/  IMAD.MOV.U32 R6, RZ, RZ, R27 ;  /* 0x000000ffff067224 */ /* 0x000fe400078e001b */
[----:B------:R-:W-:Y:S01]  /*30e0*/  IMAD.MOV.U32 R7, RZ, RZ, R26 ;  /* 0x000000ffff077224 */ /* 0x000fe200078e001a */
[----:B------:R2:W-:Y:S01]  /*30f0*/  STL.64 [R1+0x8], R10 ;  /* 0x0000080a01007387 */ /* 0x0005e20000100a00 */
[----:B------:R-:W3:Y:S01]  /*3100*/  LDC.64 R8, c[0x4][R8] ;  /* 0x0100000008087b82 */ /* 0x000ee20000000a00 */
[----:B0-----:R-:W-:Y:S01]  /*3110*/  MOV R4, UR4 ;  /* 0x0000000400047c02 */ /* 0x001fe20008000f00 */
[----:B--2---:R-:W-:-:S07]  /*3120*/  IMAD.U32 R5, RZ, RZ, UR5 ;  /* 0x00000005ff057e24 */ /* 0x004fce000f8e00ff */
[----:B------:R-:W-:-:S07]  /*3130*/  LEPC R20, `(.L_x_62) ;  /* 0x000000001014794e */ /* 0x000fce0000000000 */
[----:B-1-3--:R-:W-:Y:S05]  /*3140*/  CALL.ABS.NOINC R8 ;  /* 0x0000000008007343 */ /* 0x00afea0003c00000 */
.L_x_62:
[----:B------:R-:W2:Y:S04]  /*3150*/  LDG.E R5, desc[UR36][R16.64+0xc] ;  /* 0x00000c2410057981 */ /* 0x000ea8000c1e1900 */
[----:B------:R-:W3:Y:S04]  /*3160*/  LDG.E R3, desc[UR36][R16.64+0x8] ;  /* 0x0000082410037981 */ /* 0x000ee8000c1e1900 */
[----:B--2---:R2:W-:Y:S04]  /*3170*/  STG.E desc[UR36][R16.64+0x8], R5 ;  /* 0x0000080510007986 */ /* 0x0045e8000c101924 */
[----:B---3--:R2:W-:Y:S02]  /*3180*/  STG.E desc[UR36][R16.64+0xc], R3 ;  /* 0x00000c0310007986 */ /* 0x0085e4000c101924 */
.L_x_55:
[----:B------:R-:W-:Y:S05]  /*3190*/  BSYNC.RECONVERGENT B7 ;  /* 0x0000000000077941 */ /* 0x000fea0003800200 */
.L_x_54:
[----:B------:R-:W-:Y:S01]  /*31a0*/  IMAD.IADD R0, R25, 0x1, -R2 ;  /* 0x0000000119007824 */ /* 0x000fe200078e0a02 */
[----:B------:R-:W-:Y:S04]  /*31b0*/  BSSY.RECONVERGENT B7, `(.L_x_63) ;  /* 0x000005f000077945 */ /* 0x000fe80003800200 */
[----:B------:R-:W-:-:S13]  /*31c0*/  ISETP.GT.U32.AND P0, PT, R0, -0x4, PT ;  /* 0xfffffffc0000780c */ /* 0x000fda0003f04070 */
[----:B------:R-:W-:Y:S05]  /*31d0*/  @P0 BRA `(.L_x_64) ;  /* 0x0000000400700947 */ /* 0x000fea0003800000 */
[----:B-1----:R-:W1:Y:S02]  /*31e0*/  LDC.64 R12, c[0x0][0x398] ;  /* 0x0000e600ff0c7b82 */ /* 0x002e640000000a00 */
[----:B-1----:R-:W-:-:S06]  /*31f0*/  IMAD.WIDE R12, R31, 0x4, R12 ;  /* 0x000000041f0c7825 */ /* 0x002fcc00078e020c */
[----:B------:R1:W5:Y:S01]  /*3200*/  LDG.E R12, desc[UR36][R12.64] ;  /* 0x000000240c0c7981 */ /* 0x000362000c1e1900 */
[----:B------:R-:W-:-:S07]  /*3210*/  IMAD.IADD R29, R31, 0x1, -R2 ;  /* 0x000000011f1d7824 */ /* 0x000fce00078e0a02 */
.L_x_77:
[----:B01--4-:R-:W3:Y:S02]  /*3220*/  LDC.64 R18, c[0x0][0x398] ;  /* 0x0000e600ff127b82 */ /* 0x013ee40000000a00 */
[----:B---3--:R-:W-:-:S05]  /*3230*/  IMAD.WIDE R18, R31, 0x4, R18 ;  /* 0x000000041f127825 */ /* 0x008fca00078e0212 */
[----:B-1----:R-:W3:Y:S01]  /*3240*/  LDG.E R13, desc[UR36][R18.64+0x4] ;  /* 0x00000424120d7981 */ /* 0x002ee2000c1e1900 */
[----:B------:R-:W-:Y:S01]  /*3250*/  VIADD R29, R29, 0x4 ;  /* 0x000000041d1d7836 */ /* 0x000fe20000000000 */
[----:B------:R-:W-:Y:S04]  /*3260*/  BSSY.RECONVERGENT B6, `(.L_x_65) ;  /* 0x0000013000067945 */ /* 0x000fe80003800200 */
[----:B------:R-:W-:-:S04]  /*3270*/  ISETP.NE.AND P1, PT, R29, RZ, PT ;  /* 0x000000ff1d00720c */ /* 0x000fc80003f25270 */
[----:B------:R-:W-:Y:S02]  /*3280*/  P2R R32, PR, RZ, 0x2 ;  /* 0x00000002ff207803 */ /* 0x000fe40000000000 */
[----:B---3-5:R-:W-:-:S13]  /*3290*/  ISETP.GE.AND P0, PT, R13, R12, PT ;  /* 0x0000000c0d00720c */ /* 0x028fda0003f06270 */
[----:B------:R-:W-:Y:S05]  /*32a0*/  @P0 BRA `(.L_x_66) ;  /* 0x0000000000380947 */ /* 0x000fea0003800000 */
[----:B------:R-:W-:Y:S01]  /*32b0*/  MOV R8, 0x200 ;  /* 0x0000020000087802 */ /* 0x000fe20000000f00 */
[----:B------:R1:W-:Y:S01]  /*32c0*/  STL.64 [R1+0x8], R12 ;  /* 0x0000080c01007387 */ /* 0x0003e20000100a00 */
[----:B------:R-:W3:Y:S01]  /*32d0*/  LDCU.64 UR4, c[0x4][0x1c0] ;  /* 0x01003800ff0477ac */ /* 0x000ee20008000a00 */
[----:B------:R-:W-:Y:S02]  /*32e0*/  IMAD.MOV.U32 R6, RZ, RZ, R27 ;  /* 0x000000ffff067224 */ /* 0x000fe400078e001b */
[----:B------:R-:W-:Y:S01]  /*32f0*/  IMAD.MOV.U32 R7, RZ, RZ, R26 ;  /* 0x000000ffff077224 */ /* 0x000fe200078e001a */
[----:B------:R-:W4:Y:S01]  /*3300*/  LDC.64 R8, c[0x4][R8] ;  /* 0x0100000008087b82 */ /* 0x000f220000000a00 */
[----:B---3--:R-:W-:Y:S01]  /*3310*/  MOV R4, UR4 ;  /* 0x0000000400047c02 */ /* 0x008fe20008000f00 */
[----:B-12---:R-:W-:-:S07]  /*3320*/  IMAD.U32 R5, RZ, RZ, UR5 ;  /* 0x00000005ff057e24 */ /* 0x006fce000f8e00ff */
[----:B------:R-:W-:-:S07]  /*3330*/  LEPC R20, `(.L_x_67) ;  /* 0x000000001014794e */ /* 0x000fce0000000000 */
[----:B0---4-:R-:W-:Y:S05]  /*3340*/  CALL.ABS.NOINC R8 ;  /* 0x0000000008007343 */ /* 0x011fea0003c00000 */
.L_x_67:
[----:B------:R-:W2:Y:S04]  /*3350*/  LDG.E R3, desc[UR36][R18.64+0x4] ;  /* 0x0000042412037981 */ /* 0x000ea8000c1e1900 */
[----:B------:R-:W3:Y:S04]  /*3360*/  LDG.E R13, desc[UR36][R18.64] ;  /* 0x00000024120d7981 */ /* 0x000ee8000c1e1900 */
[----:B--2---:R1:W-:Y:S04]  /*3370*/  STG.E desc[UR36][R18.64], R3 ;  /* 0x0000000312007986 */ /* 0x0043e8000c101924 */
[----:B---3--:R1:W-:Y:S02]  /*3380*/  STG.E desc[UR36][R18.64+0x4], R13 ;  /* 0x0000040d12007986 */ /* 0x0083e4000c101924 */
.L_x_66:
[----:B------:R-:W-:Y:S05]  /*3390*/  BSYNC.RECONVERGENT B6 ;  /* 0x0000000000067941 */ /* 0x000fea0003800200 */
.L_x_65:
[----:B0-----:R-:W3:Y:S01]  /*33a0*/  LDG.E R11, desc[UR36][R18.64+0x8] ;  /* 0x00000824120b7981 */ /* 0x001ee2000c1e1900 */
[----:B------:R-:W-:Y:S01]  /*33b0*/  BSSY.RECONVERGENT B6, `(.L_x_68) ;  /* 0x0000012000067945 */ /* 0x000fe20003800200 */
[----:B---3--:R-:W-:-:S13]  /*33c0*/  ISETP.GE.AND P0, PT, R11, R13, PT ;  /* 0x0000000d0b00720c */ /* 0x008fda0003f06270 */
[----:B------:R-:W-:Y:S05]  /*33d0*/  @P0 BRA `(.L_x_69) ;  /* 0x00000000003c0947 */ /* 0x000fea0003800000 */
[----:B------:R-:W-:Y:S01]  /*33e0*/  MOV R8, 0x200 ;  /* 0x0000020000087802 */ /* 0x000fe20000000f00 */
[----:B------:R-:W-:Y:S01]  /*33f0*/  IMAD.MOV.U32 R10, RZ, RZ, R13 ;  /* 0x000000ffff0a7224 */ /* 0x000fe200078e000d */
[----:B------:R-:W0:Y:S01]  /*3400*/  LDCU.64 UR4, c[0x4][0x1c0] ;  /* 0x01003800ff0477ac */ /* 0x000e220008000a00 */
[----:B------:R-:W-:Y:S01]  /*3410*/  MOV R6, R27 ;  /* 0x0000001b00067202 */ /* 0x000fe20000000f00 */
[----:B------:R-:W-:Y:S02]  /*3420*/  IMAD.MOV.U32 R7, RZ, RZ, R26 ;  /* 0x000000ffff077224 */ /* 0x000fe400078e001a */
[----:B------:R3:W-:Y:S01]  /*3430*/  STL.64 [R1+0x8], R10 ;  /* 0x0000080a01007387 */ /* 0x0007e20000100a00 */
[----:B------:R-:W4:Y:S01]  /*3440*/  LDC.64 R8, c[0x4][R8] ;  /* 0x0100000008087b82 */ /* 0x000f220000000a00 */
[----:B0-----:R-:W-:Y:S02]  /*3450*/  IMAD.U32 R4, RZ, RZ, UR4 ;  /* 0x00000004ff047e24 */ /* 0x001fe4000f8e00ff */
[----:B--23--:R-:W-:-:S07]  /*3460*/  IMAD.U32 R5, RZ, RZ, UR5 ;  /* 0x00000005ff057e24 */ /* 0x00cfce000f8e00ff */
[----:B------:R-:W-:-:S07]  /*3470*/  LEPC R20, `(.L_x_70) ;  /* 0x000000001014794e */ /* 0x000fce0000000000 */
[----:B-1--4-:R-:W-:Y:S05]  /*3480*/  CALL.ABS.NOINC R8 ;  /* 0x0000000008007343 */ /* 0x012fea0003c00000 */
.L_x_70:
[----:B------:R-:W2:Y:S04]  /*3490*/  LDG.E R3, desc[UR36][R18.64+0x8] ;  /* 0x0000082412037981 */ /* 0x000ea8000c1e1900 */
[----:B------:R-:W3:Y:S04]  /*34a0*/  LDG.E R11, desc[UR36][R18.64+0x4] ;  /* 0x00000424120b7981 */ /* 0x000ee8000c1e1900 */
[----:B--2---:R0:W-:Y:S04]  /*34b0*/  STG.E desc[UR36][R18.64+0x4], R3 ;  /* 0x0000040312007986 */ /* 0x0041e8000c101924 */
[----:B---3--:R0:W-:Y:S02]  /*34c0*/  STG.E desc[UR36][R18.64+0x8], R11 ;  /* 0x0000080b12007986 */ /* 0x0081e4000c101924 */
.L_x_69:
[----:B------:R-:W-:Y:S05]  /*34d0*/  BSYNC.RECONVERGENT B6 ;  /* 0x0000000000067941 */ /* 0x000fea0003800200 */
.L_x_68:
[----:B-1----:R-:W3:Y:S01]  /*34e0*/  LDG.E R13, desc[UR36][R18.64+0xc] ;  /* 0x00000c24120d7981 */ /* 0x002ee2000c1e1900 */
[----:B------:R-:W-:Y:S01]  /*34f0*/  BSSY.RECONVERGENT B6, `(.L_x_71) ;  /* 0x0000012000067945 */ /* 0x000fe20003800200 */
[----:B---3--:R-:W-:-:S13]  /*3500*/  ISETP.GE.AND P0, PT, R13, R11, PT ;  /* 0x0000000b0d00720c */ /* 0x008fda0003f06270 */
[----:B------:R-:W-:Y:S05]  /*3510*/  @P0 BRA `(.L_x_72) ;  /* 0x00000000003c0947 */ /* 0x000fea0003800000 */
[----:B------:R-:W-:Y:S01]  /*3520*/  MOV R8, 0x200 ;  /* 0x0000020000087802 */ /* 0x000fe20000000f00 */
[----:B------:R-:W-:Y:S01]  /*3530*/  IMAD.MOV.U32 R12, RZ, RZ, R11 ;  /* 0x000000ffff0c7224 */ /* 0x000fe200078e000b */
[----:B------:R-:W1:Y:S01]  /*3540*/  LDCU.64 UR4, c[0x4][0x1c0] ;  /* 0x01003800ff0477ac */ /* 0x000e620008000a00 */
[----:B------:R-:W-:Y:S02]  /*3550*/  IMAD.MOV.U32 R6, RZ, RZ, R27 ;  /* 0x000000ffff067224 */ /* 0x000fe400078e001b */
[----:B------:R-:W-:Y:S01]  /*3560*/  IMAD.MOV.U32 R7, RZ, RZ, R26 ;  /* 0x000000ffff077224 */ /* 0x000fe200078e001a */
[----:B------:R3:W-:Y:S01]  /*3570*/  STL.64 [R1+0x8], R12 ;  /* 0x0000080c01007387 */ /* 0x0007e20000100a00 */
[----:B------:R-:W4:Y:S01]  /*3580*/  LDC.64 R8, c[0x4][R8] ;  /* 0x0100000008087b82 */ /* 0x000f220000000a00 */
[----:B-1----:R-:W-:Y:S02]  /*3590*/  IMAD.U32 R4, RZ, RZ, UR4 ;  /* 0x00000004ff047e24 */ /* 0x002fe4000f8e00ff */
[----:B--23--:R-:W-:-:S07]  /*35a0*/  IMAD.U32 R5, RZ, RZ, UR5 ;  /* 0x00000005ff057e24 */ /* 0x00cfce000f8e00ff */
[----:B------:R-:W-:-:S07]  /*35b0*/  LEPC R20, `(.L_x_73) ;  /* 0x000000001014794e */ /* 0x000fce0000000000 */
[----:B0---4-:R-:W-:Y:S05]  /*35c0*/  CALL.ABS.NOINC R8 ;  /* 0x0000000008007343 */ /* 0x011fea0003c00000 */
.L_x_73:
[----:B------:R-:W2:Y:S04]  /*35d0*/  LDG.E R3, desc[UR36][R18.64+0xc] ;  /* 0x00000c2412037981 */ /* 0x000ea8000c1e1900 */
[----:B------:R-:W3:Y:S04]  /*35e0*/  LDG.E R13, desc[UR36][R18.64+0x8] ;  /* 0x00000824120d7981 */ /* 0x000ee8000c1e1900 */
[----:B--2---:R1:W-:Y:S04]  /*35f0*/  STG.E desc[UR36][R18.64+0x8], R3 ;  /* 0x0000080312007986 */ /* 0x0043e8000c101924 */
[----:B---3--:R1:W-:Y:S02]  /*3600*/  STG.E desc[UR36][R18.64+0xc], R13 ;  /* 0x00000c0d12007986 */ /* 0x0083e4000c101924 */
.L_x_72:
[----:B------:R-:W-:Y:S05]  /*3610*/  BSYNC.RECONVERGENT B6 ;  /* 0x0000000000067941 */ /* 0x000fea0003800200 */
.L_x_71:
[----:B------:R-:W3:Y:S01]  /*3620*/  LDG.E R12, desc[UR36][R18.64+0x10] ;  /* 0x00001024120c7981 */ /* 0x000ee2000c1e1900 */
[----:B------:R-:W-:Y:S01]  /*3630*/  BSSY.RECONVERGENT B6, `(.L_x_74) ;  /* 0x0000013000067945 */ /* 0x000fe20003800200 */
[----:B---3--:R-:W-:-:S13]  /*3640*/  ISETP.GE.AND P0, PT, R12, R13, PT ;  /* 0x0000000d0c00720c */ /* 0x008fda0003f06270 */
[----:B------:R-:W-:Y:S05]  /*3650*/  @P0 BRA `(.L_x_75) ;  /* 0x0000000000400947 */ /* 0x000fea0003800000 */
[----:B------:R-:W-:Y:S01]  /*3660*/  MOV R8, 0x200 ;  /* 0x0000020000087802 */ /* 0x000fe20000000f00 */
[----:B0-----:R-:W-:Y:S01]  /*3670*/  IMAD.MOV.U32 R11, RZ, RZ, R12 ;  /* 0x000000ffff0b7224 */ /* 0x001fe200078e000c */
[----:B------:R-:W-:Y:S01]  /*3680*/  MOV R10, R13 ;  /* 0x0000000d000a7202 */ /* 0x000fe20000000f00 */
[----:B------:R-:W0:Y:S01]  /*3690*/  LDCU.64 UR4, c[0x4][0x1c0] ;  /* 0x01003800ff0477ac */ /* 0x000e220008000a00 */
[----:B------:R-:W-:Y:S02]  /*36a0*/  IMAD.MOV.U32 R6, RZ, RZ, R27 ;  /* 0x000000ffff067224 */ /* 0x000fe400078e001b */
[----:B------:R-:W3:Y:S01]  /*36b0*/  LDC.64 R8, c[0x4][R8] ;  /* 0x0100000008087b82 */ /* 0x000ee20000000a00 */
[----:B------:R4:W-:Y:S01]  /*36c0*/  STL.64 [R1+0x8], R10 ;  /* 0x0000080a01007387 */ /* 0x0009e20000100a00 */
[----:B------:R-:W-:Y:S02]  /*36d0*/  IMAD.MOV.U32 R7, RZ, RZ, R26 ;  /* 0x000000ffff077224 */ /* 0x000fe400078e001a */
[----:B0-----:R-:W-:-:S02]  /*36e0*/  IMAD.U32 R4, RZ, RZ, UR4 ;  /* 0x00000004ff047e24 */ /* 0x001fc4000f8e00ff */
[----:B--2-4-:R-:W-:-:S07]  /*36f0*/  IMAD.U32 R5, RZ, RZ, UR5 ;  /* 0x00000005ff057e24 */ /* 0x014fce000f8e00ff */
[----:B------:R-:W-:-:S07]  /*3700*/  LEPC R20, `(.L_x_76) ;  /* 0x000000001014794e */ /* 0x000fce0000000000 */
[----:B-1-3--:R-:W-:Y:S05]  /*3710*/  CALL.ABS.NOINC R8 ;  /* 0x0000000008007343 */ /* 0x00afea0003c00000 */
.L_x_76:
[----:B------:R-:W2:Y:S04]  /*3720*/  LDG.E R3, desc[UR36][R18.64+0x10] ;  /* 0x0000102412037981 */ /* 0x000ea8000c1e1900 */
[----:B------:R-:W3:Y:S04]  /*3730*/  LDG.E R12, desc[UR36][R18.64+0xc] ;  /* 0x00000c24120c7981 */ /* 0x000ee8000c1e1900 */
[----:B--2---:R4:W-:Y:S04]  /*3740*/  STG.E desc[UR36][R18.64+0xc], R3 ;  /* 0x00000c0312007986 */ /* 0x0049e8000c101924 */
[----:B---3--:R4:W-:Y:S02]  /*3750*/  STG.E desc[UR36][R18.64+0x10], R12 ;  /* 0x0000100c12007986 */ /* 0x0089e4000c101924 */
.L_x_75:
[----:B------:R-:W-:Y:S05]  /*3760*/  BSYNC.RECONVERGENT B6 ;  /* 0x0000000000067941 */ /* 0x000fea0003800200 */
.L_x_74:
[----:B------:R-:W-:Y:S01]  /*3770*/  ISETP.NE.AND P0, PT, R32, RZ, PT ;  /* 0x000000ff2000720c */ /* 0x000fe20003f05270 */
[----:B------:R-:W-:-:S12]  /*3780*/  VIADD R31, R31, 0x4 ;  /* 0x000000041f1f7836 */ /* 0x000fd80000000000 */
[----:B------:R-:W-:Y:S05]  /*3790*/  @P0 BRA `(.L_x_77) ;  /* 0xfffffff800a00947 */ /* 0x000fea000383ffff */
.L_x_64:
[----:B------:R-:W-:Y:S05]  /*37a0*/  BSYNC.RECONVERGENT B7 ;  /* 0x0000000000077941 */ /* 0x000fea0003800200 */
.L_x_63:
[----:B------:R-:W-:-:S13]  /*37b0*/  ISETP.NE.AND P0, PT, R33, RZ, PT ;  /* 0x000000ff2100720c */ /* 0x000fda0003f05270 */
[----:B------:R-:W-:Y:S05]  /*37c0*/  @P0 BRA `(.L_x_78) ;  /* 0xfffffff400200947 */ /* 0x000fea000383ffff */
.L_x_50:
[----:B------:R-:W-:Y:S05]  /*37d0*/  BSYNC.RECONVERGENT B8 ;  /* 0x0000000000087941 */ /* 0x000fea0003800200 */
.L_x_48:
[----:B------:R-:W-:-:S13]  /*37e0*/  ISETP.NE.AND P0, PT, R24, 0x1, PT ;  /* 0x000000011800780c */ /* 0x000fda0003f05270 */
[----:B------:R-:W-:Y:S05]  /*37f0*/  @P0 EXIT ;  /* 0x000000000000094d */ /* 0x000fea0003800000 */
[----:B012---:R-:W0:Y:S01]  /*3800*/  LDC R16, c[0x0][0x3a0] ;  /* 0x0000e800ff107b82 */ /* 0x007e220000000800 */
[----:B------:R-:W1:Y:S01]  /*3810*/  LDCU.64 UR4, c[0x4][0x1f8] ;  /* 0x01003f00ff0477ac */ /* 0x000e620008000a00 */
[----:B------:R-:W-:Y:S02]  /*3820*/  MOV R0, 0x200 ;  /* 0x0000020000007802 */ /* 0x000fe40000000f00 */
[----:B------:R-:W-:-:S04]  /*3830*/  CS2R R6, SRZ ;  /* 0x0000000000067805 */ /* 0x000fc8000001ff00 */
[----:B----4-:R2:W3:Y:S01]  /*3840*/  LDC.64 R2, c[0x4][R0] ;  /* 0x0100000000027b82 */ /* 0x0104e20000000a00 */
[----:B-1----:R-:W-:Y:S01]  /*3850*/  MOV R4, UR4 ;  /* 0x0000000400047c02 */ /* 0x002fe20008000f00 */
[----:B------:R-:W-:Y:S01]  /*3860*/  IMAD.U32 R5, RZ, RZ, UR5 ;  /* 0x00000005ff057e24 */ /* 0x000fe2000f8e00ff */
[----:B0-----:R-:W-:-:S04]  /*3870*/  ISETP.GE.AND P0, PT, R16, 0x1, PT ;  /* 0x000000011000780c */ /* 0x001fc80003f06270 */
[----:B--2---:R-:W-:-:S09]  /*3880*/  P2R R0, PR, RZ, 0x1 ;  /* 0x00000001ff007803 */ /* 0x004fd20000000000 */
[----:B------:R-:W-:-:S07]  /*3890*/  LEPC R20, `(.L_x_79) ;  /* 0x000000001014794e */ /* 0x000fce0000000000 */
[----:B---3--:R-:W-:Y:S05]  /*38a0*/  CALL.ABS.NOINC R2 ;  /* 0x0000000002007343 */ /* 0x008fea0003c00000 */
.L_x_79:
[----:B------:R-:W-:-:S13]  /*38b0*/  ISETP.GE.AND P6, PT, R16, 0x1, PT ;  /* 0x000000011000780c */ /* 0x000fda0003fc6270 */
[----:B------:R-:W-:Y:S05]  /*38c0*/  @!P6 BRA `(.L_x_80) ;  /* 0x000000140084e947 */ /* 0x000fea0003800000 */
[----:B------:R-:W0:Y:S01]  /*38d0*/  LDC R0, c[0x0][0x3a0] ;  /* 0x0000e800ff007b82 */ /* 0x000e220000000800 */
[----:B------:R-:W-:Y:S01]  /*38e0*/  IMAD.MOV.U32 R19, RZ, RZ, RZ ;  /* 0x000000ffff137224 */ /* 0x000fe200078e00ff */
[C---:B0-----:R-:W-:Y:S02]  /*38f0*/  ISETP.GE.U32.AND P0, PT, R0.reuse, 0x10, PT ;  /* 0x000000100000780c */ /* 0x041fe40003f06070 */
[----:B------:R-:W-:-:S11]  /*3900*/  LOP3.LUT R25, R0, 0xf, RZ, 0xc0, !PT ;  /* 0x0000000f00197812 */ /* 0x000fd600078ec0ff */
[----:B------:R-:W-:Y:S05]  /*3910*/  @!P0 BRA `(.L_x_81) ;  /* 0x0000000800cc8947 */ /* 0x000fea0003800000 */
[----:B------:R-:W0:Y:S01]  /*3920*/  LDCU.64 UR4, c[0x0][0x398] ;  /* 0x00007300ff0477ac */ /* 0x000e220008000a00 */
[----:B------:R-:W-:Y:S01]  /*3930*/  LOP3.LUT R19, R0, 0x7ffffff0, RZ, 0xc0, !PT ;  /* 0x7ffffff000137812 */ /* 0x000fe200078ec0ff */
[----:B------:R-:W-:Y:S04]  /*3940*/  BSSY.RECONVERGENT B6, `(.L_x_81) ;  /* 0x00000b0000067945 */ /* 0x000fe80003800200 */
[----:B------:R-:W-:Y:S01]  /*3950*/  IMAD.MOV R24, RZ, RZ, -R19 ;  /* 0x000000ffff187224 */ /* 0x000fe200078e0a13 */
[----:B0-----:R-:W-:-:S04]  /*3960*/  UIADD3 UR4, UP0, UPT, UR4, 0x20, URZ ;  /* 0x0000002004047890 */ /* 0x001fc8000ff1e0ff */
[----:B------:R-:W-:Y:S02]  /*3970*/  UIADD3.X UR5, UPT, UPT, URZ, UR5, URZ, UP0, !UPT ;  /* 0x00000005ff057290 */ /* 0x000fe400087fe4ff */
[----:B------:R-:W-:-:S04]  /*3980*/  IMAD.U32 R16, RZ, RZ, UR4 ;  /* 0x00000004ff107e24 */ /* 0x000fc8000f8e00ff */
[----:B------:R-:W-:-:S07]  /*3990*/  IMAD.U32 R17, RZ, RZ, UR5 ;  /* 0x00000005ff117e24 */ /* 0x000fce000f8e00ff */
.L_x_98:
[----:B------:R-:W2:Y:S01]  /*39a0*/  LDG.E R3, desc[UR36][R16.64+-0x20] ;  /* 0xffffe02410037981 */ /* 0x000ea2000c1e1900 */
[----:B------:R-:W0:Y:S01]  /*39b0*/  LDCU UR4, c[0x0][0x2f8] ;  /* 0x00005f00ff0477ac */ /* 0x000e220008000800 */
[----:B------:R-:W-:Y:S01]  /*39c0*/  MOV R18, 0x200 ;  /* 0x0000020000127802 */ /* 0x000fe20000000f00 */
[----:B------:R-:W-:Y:S01]  /*39d0*/  IMAD.MOV.U32 R6, RZ, RZ, R23 ;  /* 0x000000ffff067224 */ /* 0x000fe200078e0017 */
[----:B------:R-:W-:Y:S01]  /*39e0*/  IADD3 R24, PT, PT, R24, 0x10, RZ ;  /* 0x0000001018187810 */ /* 0x000fe20007ffe0ff */
[----:B------:R-:W-:Y:S01]  /*39f0*/  IMAD.MOV.U32 R7, RZ, RZ, R22 ;  /* 0x000000ffff077224 */ /* 0x000fe200078e0016 */
[----:B------:R1:W3:Y:S02]  /*3a00*/  LDC.64 R8, c[0x4][R18] ;  /* 0x0100000012087b82 */ /* 0x0002e40000000a00 */
[----:B------:R-:W-:-:S04]  /*3a10*/  ISETP.NE.AND P0, PT, R24, RZ, PT ;  /* 0x000000ff1800720c */ /* 0x000fc80003f05270 */
[----:B------:R-:W-:Y:S01]  /*3a20*/  P2R R26, PR, RZ, 0x1 ;  /* 0x00000001ff1a7803 */ /* 0x000fe20000000000 */
[----:B0-----:R-:W-:Y:S01]  /*3a30*/  VIADD R2, R23, -UR4 ;  /* 0x8000000417027c36 */ /* 0x001fe20008000000 */
[----:B------:R-:W0:Y:S02]  /*3a40*/  LDCU.64 UR4, c[0x4][0x1c8] ;  /* 0x01003900ff0477ac */ /* 0x000e240008000a00 */
[----:B0-----:R-:W-:Y:S02]  /*3a50*/  IMAD.U32 R4, RZ, RZ, UR4 ;  /* 0x00000004ff047e24 */ /* 0x001fe4000f8e00ff */
[----:B------:R-:W-:Y:S01]  /*3a60*/  IMAD.U32 R5, RZ, RZ, UR5 ;  /* 0x00000005ff057e24 */ /* 0x000fe2000f8e00ff */
[----:B--23--:R1:W-:Y:S06]  /*3a70*/  STL [R2], R3 ;  /* 0x0000000302007387 */ /* 0x00c3ec0000100800 */
[----:B------:R-:W-:-:S07]  /*3a80*/  LEPC R20, `(.L_x_82) ;  /* 0x000000001014794e */ /* 0x000fce0000000000 */
[----:B-1----:R-:W-:Y:S05]  /*3a90*/  CALL.ABS.NOINC R8 ;  /* 0x0000000008007343 */ /* 0x002fea0003c00000 */
.L_x_82:
        /* <DEDUP_REMOVED lines=10> */
.L_x_83:
        /* <DEDUP_REMOVED lines=10> */
.L_x_84:
        /* <DEDUP_REMOVED lines=10> */
.L_x_85:
        /* <DEDUP_REMOVED lines=10> */
.L_x_86:
        /* <DEDUP_REMOVED lines=10> */
.L_x_87:
        /* <DEDUP_REMOVED lines=10> */
.L_x_88:
        /* <DEDUP_REMOVED lines=10> */
.L_x_89:
        /* <DEDUP_REMOVED lines=10> */
.L_x_90:
        /* <DEDUP_REMOVED lines=10> */
.L_x_91:
        /* <DEDUP_REMOVED lines=10> */
.L_x_92:
        /* <DEDUP_REMOVED lines=10> */
.L_x_93:
        /* <DEDUP_REMOVED lines=10> */
.L_x_94:
        /* <DEDUP_REMOVED lines=10> */
.L_x_95:
        /* <DEDUP_REMOVED lines=10> */
.L_x_96:
        /* <DEDUP_REMOVED lines=10> */
.L_x_97:
[----:B------:R-:W-:Y:S02]  /*4400*/  ISETP.NE.AND P6, PT, R26, RZ, PT ;  /* 0x000000ff1a00720c */ /* 0x000fe40003fc5270 */
[----:B------:R-:W-:-:S05]  /*4410*/  IADD3 R16, P0, PT, R16, 0x40, RZ ;  /* 0x0000004010107810 */ /* 0x000fca0007f1e0ff */
[----:B------:R-:W-:-:S06]  /*4420*/  IMAD.X R17, RZ, RZ, R17, P0 ;  /* 0x000000ffff117224 */ /* 0x000fcc00000e0611 */
[----:B------:R-:W-:Y:S05]  /*4430*/  @P6 BRA `(.L_x_98) ;  /* 0xfffffff400586947 */ /* 0x000fea000383ffff */
[----:B------:R-:W-:Y:S05]  /*4440*/  BSYNC.RECONVERGENT B6 ;  /* 0x0000000000067941 */ /* 0x000fea0003800200 */
.L_x_81:
[----:B------:R-:W-:Y:S01]  /*4450*/  ISETP.NE.AND P0, PT, R25, RZ, PT ;  /* 0x000000ff1900720c */ /* 0x000fe20003f05270 */
[----:B------:R-:W-:-:S12]  /*4460*/  BSSY.RECONVERGENT B6, `(.L_x_80) ;  /* 0x00000a7000067945 */ /* 0x000fd80003800200 */
        /* <DEDUP_REMOVED lines=11> */
[----:B-1----:R-:W-:Y:S02]  /*4520*/  IMAD.U32 R4, RZ, RZ, UR4 ;  /* 0x00000004ff047e24 */ /* 0x002fe4000f8e00ff */
[----:B------:R-:W-:Y:S02]  /*4530*/  IMAD.U32 R5, RZ, RZ, UR5 ;  /* 0x00000005ff057e24 */ /* 0x000fe4000f8e00ff */
[----:B------:R-:W-:Y:S02]  /*4540*/  IMAD.MOV.U32 R6, RZ, RZ, R23 ;  /* 0x000000ffff067224 */ /* 0x000fe400078e0017 */
[----:B------:R-:W-:Y:S01]  /*4550*/  IMAD.MOV.U32 R7, RZ, RZ, R22 ;  /* 0x000000ffff077224 */ /* 0x000fe200078e0016 */
[----:B--23--:R0:W-:Y:S06]  /*4560*/  STL [R1], R0 ;  /* 0x0000000001007387 */ /* 0x00c1ec0000100800 */
[----:B------:R-:W-:-:S07]  /*4570*/  LEPC R20, `(.L_x_101) ;  /* 0x000000001014794e */ /* 0x000fce0000000000 */
[----:B0-----:R-:W-:Y:S05]  /*4580*/  CALL.ABS.NOINC R8 ;  /* 0x0000000008007343 */ /* 0x001fea0003c00000 */
.L_x_101:
        /* <DEDUP_REMOVED lines=10> */
.L_x_102:
        /* <DEDUP_REMOVED lines=10> */
.L_x_103:
        /* <DEDUP_REMOVED lines=10> */
.L_x_104:
        /* <DEDUP_REMOVED lines=10> */
.L_x_105:
        /* <DEDUP_REMOVED lines=10> */
.L_x_106:
        /* <DEDUP_REMOVED lines=10> */
.L_x_107:
[----:B------:R-:W2:Y:S01]  /*4950*/  LDG.E R16, desc[UR36][R16.64+0x1c] ;  /* 0x00001c2410107981 */ /* 0x000ea2000c1e1900 */
[----:B------:R-:W0:Y:S01]  /*4960*/  LDC.64 R2, c[0x4][R2] ;  /* 0x0100000002027b82 */ /* 0x000e220000000a00 */
[----:B------:R-:W1:Y:S01]  /*4970*/  LDCU.64 UR4, c[0x4][0x1c8] ;  /* 0x01003900ff0477ac */ /* 0x000e620008000a00 */
[----:B------:R-:W-:Y:S02]  /*4980*/  IMAD.MOV.U32 R6, RZ, RZ, R23 ;  /* 0x000000ffff067224 */ /* 0x000fe400078e0017 */
[----:B------:R-:W-:Y:S02]  /*4990*/  IMAD.MOV.U32 R7, RZ, RZ, R22 ;  /* 0x000000ffff077224 */ /* 0x000fe400078e0016 */
[----:B-1----:R-:W-:Y:S02]  /*49a0*/  IMAD.U32 R4, RZ, RZ, UR4 ;  /* 0x00000004ff047e24 */ /* 0x002fe4000f8e00ff */
[----:B------:R-:W-:Y:S01]  /*49b0*/  IMAD.U32 R5, RZ, RZ, UR5 ;  /* 0x00000005ff057e24 */ /* 0x000fe2000f8e00ff */
[----:B0-2---:R1:W-:Y:S06]  /*49c0*/  STL [R1], R16 ;  /* 0x0000001001007387 */ /* 0x0053ec0000100800 */
[----:B------:R-:W-:-:S07]  /*49d0*/  LEPC R20, `(.L_x_108) ;  /* 0x000000001014794e */ /* 0x000fce0000000000 */
[----:B-1----:R-:W-:Y:S05]  /*49e0*/  CALL.ABS.NOINC R2 ;  /* 0x0000000002007343 */ /* 0x002fea0003c00000 */
.L_x_108:
[----:B------:R-:W-:-:S07]  /*49f0*/  IADD3 R19, PT, PT, R19, 0x8, RZ ;  /* 0x0000000813137810 */ /* 0x000fce0007ffe0ff */
.L_x_100:
        /* <DEDUP_REMOVED lines=19> */
.L_x_110:
        /* <DEDUP_REMOVED lines=10> */
.L_x_111:
        /* <DEDUP_REMOVED lines=10> */
.L_x_112:
[----:B------:R-:W2:Y:S01]  /*4c70*/  LDG.E R16, desc[UR36][R16.64+0xc] ;  /* 0x00000c2410107981 */ /* 0x000ea2000c1e1900 */
[----:B------:R-:W0:Y:S01]  /*4c80*/  LDC.64 R2, c[0x4][R2] ;  /* 0x0100000002027b82 */ /* 0x000e220000000a00 */
[----:B------:R-:W1:Y:S01]  /*4c90*/  LDCU.64 UR4, c[0x4][0x1c8] ;  /* 0x01003900ff0477ac */ /* 0x000e620008000a00 */
[----:B------:R-:W-:Y:S02]  /*4ca0*/  IMAD.MOV.U32 R6, RZ, RZ, R23 ;  /* 0x000000ffff067224 */ /* 0x000fe400078e0017 */
[----:B------:R-:W-:Y:S02]  /*4cb0*/  IMAD.MOV.U32 R7, RZ, RZ, R22 ;  /* 0x000000ffff077224 */ /* 0x000fe400078e0016 */
[----:B-1----:R-:W-:Y:S01]  /*4cc0*/  IMAD.U32 R4, RZ, RZ, UR4 ;  /* 0x00000004ff047e24 */ /* 0x002fe2000f8e00ff */
[----:B------:R-:W-:Y:S01]  /*4cd0*/  MOV R5, UR5 ;  /* 0x0000000500057c02 */ /* 0x000fe20008000f00 */
[----:B0-2---:R1:W-:Y:S06]  /*4ce0*/  STL [R1], R16 ;  /* 0x0000001001007387 */ /* 0x0053ec0000100800 */
[----:B------:R-:W-:-:S07]  /*4cf0*/  LEPC R20, `(.L_x_113) ;  /* 0x000000001014794e */ /* 0x000fce0000000000 */
[----:B-1----:R-:W-:Y:S05]  /*4d00*/  CALL.ABS.NOINC R2 ;  /* 0x0000000002007343 */ /* 0x002fea0003c00000 */
.L_x_113:
[----:B------:R-:W-:-:S07]  /*4d10*/  VIADD R19, R19, 0x4 ;  /* 0x0000000413137836 */ /* 0x000fce0000000000 */
.L_x_109:
[----:B------:R-:W-:-:S13]  /*4d20*/  ISETP.NE.AND P0, PT, R18, RZ, PT ;  /* 0x000000ff1200720c */ /* 0x000fda0003f05270 */
[----:B------:R-:W-:Y:S05]  /*4d30*/  @!P0 BRA `(.L_x_99) ;  /* 0x0000000000648947 */ /* 0x000fea0003800000 */
[----:B------:R-:W0:Y:S01]  /*4d40*/  LDC.64 R4, c[0x0][0x398] ;  /* 0x0000e600ff047b82 */ /* 0x000e220000000a00 */
[----:B------:R-:W-:Y:S02]  /*4d50*/  IMAD.MOV R2, RZ, RZ, -R18 ;  /* 0x000000ffff027224 */ /* 0x000fe400078e0a12 */
[----:B0-----:R-:W-:-:S04]  /*4d60*/  IMAD.WIDE.U32 R4, R19, 0x4, R4 ;  /* 0x0000000413047825 */ /* 0x001fc800078e0004 */
[----:B------:R-:W-:Y:S01]  /*4d70*/  IMAD.MOV.U32 R16, RZ, RZ, R4 ;  /* 0x000000ffff107224 */ /* 0x000fe200078e0004 */
[----:B------:R-:W-:-:S07]  /*4d80*/  MOV R17, R5 ;  /* 0x0000000500117202 */ /* 0x000fce0000000f00 */
.L_x_115:
[----:B------:R-:W-:Y:S02]  /*4d90*/  IMAD.MOV.U32 R8, RZ, RZ, R16 ;  /* 0x000000ffff087224 */ /* 0x000fe400078e0010 */
[----:B------:R-:W-:Y:S01]  /*4da0*/  IMAD.MOV.U32 R9, RZ, RZ, R17 ;  /* 0x000000ffff097224 */ /* 0x000fe200078e0011 */
[----:B------:R-:W-:Y:S01]  /*4db0*/  MOV R3, 0x200 ;  /* 0x0000020000037802 */ /* 0x000fe20000000f00 */
[----:B------:R-:W0:Y:S03]  /*4dc0*/  LDCU.64 UR4, c[0x4][0x1c8] ;  /* 0x01003900ff0477ac */ /* 0x000e260008000a00 */
[----:B------:R-:W2:Y:S01]  /*4dd0*/  LDG.E R0, desc[UR36][R8.64] ;  /* 0x0000002408007981 */ /* 0x000ea2000c1e1900 */
[----:B------:R1:W3:Y:S01]  /*4de0*/  LDC.64 R10, c[0x4][R3] ;  /* 0x01000000030a7b82 */ /* 0x0002e20000000a00 */
[----:B------:R-:W-:Y:S01]  /*4df0*/  VIADD R2, R2, 0x1 ;  /* 0x0000000102027836 */ /* 0x000fe20000000000 */
[----:B------:R-:W-:Y:S01]  /*4e00*/  MOV R6, R23 ;  /* 0x0000001700067202 */ /* 0x000fe20000000f00 */
[----:B------:R-:W-:-:S03]  /*4e10*/  IMAD.MOV.U32 R7, RZ, RZ, R22 ;  /* 0x000000ffff077224 */ /* 0x000fc600078e0016 */
[----:B------:R-:W-:Y:S01]  /*4e20*/  ISETP.NE.AND P0, PT, R2, RZ, PT ;  /* 0x000000ff0200720c */ /* 0x000fe20003f05270 */
[----:B0-----:R-:W-:Y:S02]  /*4e30*/  IMAD.U32 R4, RZ, RZ, UR4 ;  /* 0x00000004ff047e24 */ /* 0x001fe4000f8e00ff */
[----:B------:R-:W-:Y:S01]  /*4e40*/  IMAD.U32 R5, RZ, RZ, UR5 ;  /* 0x00000005ff057e24 */ /* 0x000fe2000f8e00ff */
[----:B--2---:R0:W-:Y:S02]  /*4e50*/  STL [R1], R0 ;  /* 0x0000000001007387 */ /* 0x0041e40000100800 */
[----:B01-3--:R-:W-:-:S07]  /*4e60*/  P2R R0, PR, RZ, 0x1 ;  /* 0x00000001ff007803 */ /* 0x00bfce0000000000 */
[----:B------:R-:W-:-:S07]  /*4e70*/  LEPC R20, `(.L_x_114) ;  /* 0x000000001014794e */ /* 0x000fce0000000000 */
[----:B------:R-:W-:Y:S05]  /*4e80*/  CALL.ABS.NOINC R10 ;  /* 0x000000000a007343 */ /* 0x000fea0003c00000 */
.L_x_114:
[----:B------:R-:W-:Y:S02]  /*4e90*/  ISETP.NE.AND P6, PT, R2, RZ, PT ;  /* 0x000000ff0200720c */ /* 0x000fe40003fc5270 */
[----:B------:R-:W-:-:S05]  /*4ea0*/  IADD3 R16, P0, PT, R16, 0x4, RZ ;  /* 0x0000000410107810 */ /* 0x000fca0007f1e0ff */
[----:B------:R-:W-:-:S06]  /*4eb0*/  IMAD.X R17, RZ, RZ, R17, P0 ;  /* 0x000000ffff117224 */ /* 0x000fcc00000e0611 */
[----:B------:R-:W-:Y:S05]  /*4ec0*/  @P6 BRA `(.L_x_115) ;  /* 0xfffffffc00b06947 */ /* 0x000fea000383ffff */
.L_x_99:
[----:B------:R-:W-:Y:S05]  /*4ed0*/  BSYNC.RECONVERGENT B6 ;  /* 0x0000000000067941 */ /* 0x000fea0003800200 */
.L_x_80:
        /* <DEDUP_REMOVED lines=8> */
.L_x_116:
[----:B------:R-:W-:Y:S05]  /*4f60*/  EXIT ;  /* 0x000000000000794d */ /* 0x000fea0003800000 */
.L_x_117:
        /* <DEDUP_REMOVED lines=9> */
.L_x_119:


//--------------------- .nv.global.init           --------------------------
	.section	.nv.global.init,"aw",@progbits
	.align	4
.nv.global.init:
	.type		mrg32k3aM1SubSeq,@object
	.size		mrg32k3aM1SubSeq,(mrg32k3aM2SubSeq - mrg32k3aM1SubSeq)
mrg32k3aM1SubSeq:
        /*0000*/ 	.byte	0x0b, 0xcc, 0xee, 0x04, 0x73, 0x29, 0x8b, 0x6f, 0xf6, 0x53, 0x03, 0xf6, 0x23, 0xf6, 0xea, 0xda
        /* <DEDUP_REMOVED lines=125> */
	.type		mrg32k3aM2SubSeq,@object
	.size		mrg32k3aM2SubSeq,(mrg32k3aM1 - mrg32k3aM2SubSeq)
mrg32k3aM2SubSeq:
        /* <DEDUP_REMOVED lines=126> */
	.type		mrg32k3aM1,@object
	.size		mrg32k3aM1,(mrg32k3aM1Seq - mrg32k3aM1)
mrg32k3aM1:
        /* <DEDUP_REMOVED lines=144> */
	.type		mrg32k3aM1Seq,@object
	.size		mrg32k3aM1Seq,(mrg32k3aM2 - mrg32k3aM1Seq)
mrg32k3aM1Seq:
        /* <DEDUP_REMOVED lines=144> */
	.type		mrg32k3aM2,@object
	.size		mrg32k3aM2,(mrg32k3aM2Seq - mrg32k3aM2)
mrg32k3aM2:
        /* <DEDUP_REMOVED lines=144> */
	.type		mrg32k3aM2Seq,@object
	.size		mrg32k3aM2Seq,(precalc_xorwow_matrix - mrg32k3aM2Seq)
mrg32k3aM2Seq:
        /* <DEDUP_REMOVED lines=144> */
	.type		precalc_xorwow_matrix,@object
	.size		precalc_xorwow_matrix,(precalc_xorwow_offset_matrix - precalc_xorwow_matrix)
precalc_xorwow_matrix:
        /* <DEDUP_REMOVED lines=6400> */
	.type		precalc_xorwow_offset_matrix,@object
	.size		precalc_xorwow_offset_matrix,($str$5 - precalc_xorwow_offset_matrix)
precalc_xorwow_offset_matrix:
        /* <DEDUP_REMOVED lines=6400> */
	.type		$str$5,@object
	.size		$str$5,($str$4 - $str$5)
$str$5:
        /*353c0*/ 	.byte	0x0a, 0x00
	.type		$str$4,@object
	.size		$str$4,($str$2 - $str$4)
$str$4:
        /*353c2*/ 	.byte	0x25, 0x64, 0x2c, 0x20, 0x00
	.type		$str$2,@object
	.size		$str$2,($str$10 - $str$2)
$str$2:
        /*353c7*/ 	.byte	0x69, 0x3a, 0x20, 0x25, 0x64, 0x0a, 0x00
	.type		$str$10,@object
	.size		$str$10,($str$9 - $str$10)
$str$10:
        /*353ce*/ 	.byte	0x61, 0x66, 0x74, 0x65, 0x72, 0x3a, 0x20, 0x00
	.type		$str$9,@object
	.size		$str$9,($str - $str$9)
$str$9:
        /*353d6*/ 	.byte	0x62, 0x65, 0x66, 0x6f, 0x72, 0x65, 0x3a, 0x20, 0x00
	.type		$str,@object
	.size		$str,($str$1 - $str)
$str:
        /*353df*/ 	.byte	0x73, 0x77, 0x61, 0x70, 0x3a, 0x20, 0x25, 0x64, 0x2c, 0x20, 0x25, 0x64, 0x0a, 0x00
	.type		$str$1,@object
	.size		$str$1,($str$3 - $str$1)
$str$1:
        /*353ed*/ 	.byte	0x25, 0x64, 0x20, 0x2d, 0x20, 0x25, 0x64, 0x20, 0x3e, 0x20, 0x31, 0x20, 0x0a, 0x00
	.type		$str$3,@object
	.size		$str$3,($str$6 - $str$3)
$str$3:
        /*353fb*/ 	.byte	0x73, 0x77, 0x61, 0x70, 0x20, 0x62, 0x75, 0x62, 0x62, 0x6c, 0x65, 0x3a, 0x20, 0x25, 0x64, 0x20
        /*3540b*/ 	.byte	0x25, 0x64, 0x0a, 0x00
	.type		$str$6,@object
	.size		$str$6,($str$7 - $str$6)
$str$6:
        /*3540f*/ 	.byte	0x25, 0x64, 0x20, 0x3d, 0x20, 0x25, 0x64, 0x20, 0x2b, 0x20, 0x28, 0x25, 0x64, 0x20, 0x2a, 0x20
        /*3541f*/ 	.byte	0x25, 0x64, 0x29, 0x0a, 0x00
	.type		$str$7,@object
	.size		$str$7,($str$8 - $str$7)
$str$7:
        /*35424*/ 	.byte	0x63, 0x75, 0x72, 0x72, 0x65, 0x6e, 0x74, 0x20, 0x62, 0x75, 0x63, 0x6b, 0x65, 0x74, 0x20, 0x73
        /*35434*/ 	.byte	0x69, 0x7a, 0x65, 0x3a, 0x20, 0x25, 0x64, 0x0a, 0x00
	.type		$str$8,@object
	.size		$str$8,(.L_62 - $str$8)
$str$8:
        /*3543d*/ 	.byte	0x63, 0x75, 0x72, 0x72, 0x65, 0x6e, 0x74, 0x3a, 0x20, 0x25, 0x64, 0x2c, 0x20, 0x73, 0x74, 0x61
        /*3544d*/ 	.byte	0x72, 0x74, 0x3a, 0x20, 0x25, 0x64, 0x2c, 0x20, 0x66, 0x69, 0x6e, 0x69, 0x73, 0x68, 0x3a, 0x20
        /*3545d*/ 	.byte	0x25, 0x64, 0x0a, 0x00
.L_62:


//--------------------- .nv.shared.reserved.0     --------------------------
	.section	.nv.shared.reserved.0,"aw",@nobits
	.weak		__nv_reservedSMEM_offset_0_alias
	.size		__nv_reservedSMEM_offset_0_alias, 0, 64
	.other		__nv_reservedSMEM_offset_0_alias,@"STO_CUDA_RESERVED_SHARED STV_DEFAULT"
__nv_reservedSMEM_offset_0_alias:
	.zero		0
	.zero		64


//--------------------- .nv.global                --------------------------
	.section	.nv.global,"aw",@nobits
.nv.global:
	.type		_ZN34_INTERNAL_c7837556_4_k_cu_f9e17d8d6thrust24THRUST_300001_SM_1000_NS12placeholders2_8E,@object
	.size		_ZN34_INTERNAL_c7837556_4_k_cu_f9e17d8d6thrust24THRUST_300001_SM_1000_NS12placeholders2_8E,(_ZN34_INTERNAL_c7837556_4_k_cu_f9e17d8d4cuda3std3__436_GLOBAL__N__c7837556_4_k_cu_f9e17d8d6ignoreE - _ZN34_INTERNAL_c7837556_4_k_cu_f9e17d8d6thrust24THRUST_300001_SM_1000_NS12placeholders2_8E)
_ZN34_INTERNAL_c7837556_4_k_cu_f9e17d8d6thrust24THRUST_300001_SM_1000_NS12placeholders2_8E:
	.zero		1
	.type		_ZN34_INTERNAL_c7837556_4_k_cu_f9e17d8d4cuda3std3__436_GLOBAL__N__c7837556_4_k_cu_f9e17d8d6ignoreE,@object
	.size		_ZN34_INTERNAL_c7837556_4_k_cu_f9e17d8d4cuda3std3__436_GLOBAL__N__c7837556_4_k_cu_f9e17d8d6ignoreE,(_ZN34_INTERNAL_c7837556_4_k_cu_f9e17d8d4cuda3std6ranges3__45__cpo4dataE - _ZN34_INTERNAL_c7837556_4_k_cu_f9e17d8d4cuda3std3__436_GLOBAL__N__c7837556_4_k_cu_f9e17d8d6ignoreE)
_ZN34_INTERNAL_c7837556_4_k_cu_f9e17d8d4cuda3std3__436_GLOBAL__N__c7837556_4_k_cu_f9e17d8d6ignoreE:
	.zero		1
	.type		_ZN34_INTERNAL_c7837556_4_k_cu_f9e17d8d4cuda3std6ranges3__45__cpo4dataE,@object
	.size		_ZN34_INTERNAL_c7837556_4_k_cu_f9e17d8d4cuda3std6ranges3__45__cpo4dataE,(_ZN34_INTERNAL_c7837556_4_k_cu_f9e17d8d6thrust24THRUST_300001_SM_1000_NS6system3cpp3parE - _ZN34_INTERNAL_c7837556_4_k_cu_f9e17d8d4cuda3std6ranges3__45__cpo4dataE)
_ZN34_INTERNAL_c7837556_4_k_cu_f9e17d8d4cuda3std6ranges3__45__cpo4dataE:
	.zero		1
	.type		_ZN34_INTERNAL_c7837556_4_k_cu_f9e17d8d6thrust24THRUST_300001_SM_1000_NS6system3cpp3parE,@object
	.size		_ZN34_INTERNAL_c7837556_4_k_cu_f9e17d8d6thrust24THRUST_300001_SM_1000_NS6system3cpp3parE,(_ZN34_INTERNAL_c7837556_4_k_cu_f9e17d8d4cuda3std3__45__cpo5beginE - _ZN34_INTERNAL_c7837556_4_k_cu_f9e17d8d6thrust24THRUST_300001_SM_1000_NS6system3cpp3parE)
_ZN34_INTERNAL_c7837556_4_k_cu_f9e17d8d6thrust24THRUST_300001_SM_1000_NS6system3cpp3parE:
	.zero		1
	.type		_ZN34_INTERNAL_c7837556_4_k_cu_f9e17d8d4cuda3std3__45__cpo5beginE,@object
	.size		_ZN34_INTERNAL_c7837556_4_k_cu_f9e17d8d4cuda3std3__45__cpo5beginE,(_ZN34_INTERNAL_c7837556_4_k_cu_f9e17d8d4cuda3std6ranges3__45__cpo5beginE - _ZN34_INTERNAL_c7837556_4_k_cu_f9e17d8d4cuda3std3__45__cpo5beginE)
_ZN34_INTERNAL_c7837556_4_k_cu_f9e17d8d4cuda3std3__45__cpo5beginE:
	.zero		1
	.type		_ZN34_INTERNAL_c7837556_4_k_cu_f9e17d8d4cuda3std6ranges3__45__cpo5beginE,@object
	.size		_ZN34_INTERNAL_c7837556_4_k_cu_f9e17d8d4cuda3std6ranges3__45__cpo5beginE,(_ZN34_INTERNAL_c7837556_4_k_cu_f9e17d8d6thrust24THRUST_300001_SM_1000_NS6deviceE - _ZN34_INTERNAL_c7837556_4_k_cu_f9e17d8d4cuda3std6ranges3__45__cpo5beginE)
_ZN34_INTERNAL_c7837556_4_k_cu_f9e17d8d4cuda3std6ranges3__45__cpo5beginE:
	.zero		1
	.type		_ZN34_INTERNAL_c7837556_4_k_cu_f9e17d8d6thrust24THRUST_300001_SM_1000_NS6deviceE,@object
	.size		_ZN34_INTERNAL_c7837556_4_k_cu_f9e17d8d6thrust24THRUST_300001_SM_1000_NS6deviceE,(_ZN34_INTERNAL_c7837556_4_k_cu_f9e17d8d4cuda3std3__47nulloptE - _ZN34_INTERNAL_c7837556_4_k_cu_f9e17d8d6thrust24THRUST_300001_SM_1000_NS6deviceE)
_ZN34_INTERNAL_c7837556_4_k_cu_f9e17d8d6thrust24THRUST_300001_SM_1000_NS6deviceE:
	.zero		1
	.type		_ZN34_INTERNAL_c7837556_4_k_cu_f9e17d8d4cuda3std3__47nulloptE,@object
	.size		_ZN34_INTERNAL_c7837556_4_k_cu_f9e17d8d4cuda3std3__47nulloptE,(_ZN34_INTERNAL_c7837556_4_k_cu_f9e17d8d4cuda3std6ranges3__45__cpo8distanceE - _ZN34_INTERNAL_c7837556_4_k_cu_f9e17d8d4cuda3std3__47nulloptE)
_ZN34_INTERNAL_c7837556_4_k_cu_f9e17d8d4cuda3std3__47nulloptE:
	.zero		1
	.type		_ZN34_INTERNAL_c7837556_4_k_cu_f9e17d8d4cuda3std6ranges3__45__cpo8distanceE,@object
	.size		_ZN34_INTERNAL_c7837556_4_k_cu_f9e17d8d4cuda3std6ranges3__45__cpo8distanceE,(_ZN34_INTERNAL_c7837556_4_k_cu_f9e17d8d6thrust24THRUST_300001_SM_1000_NS12placeholders2_4E - _ZN34_INTERNAL_c7837556_4_k_cu_f9e17d8d4cuda3std6ranges3__45__cpo8distanceE)
_ZN34_INTERNAL_c7837556_4_k_cu_f9e17d8d4cuda3std6ranges3__45__cpo8distanceE:
	.zero		1
	.type		_ZN34_INTERNAL_c7837556_4_k_cu_f9e17d8d6thrust24THRUST_300001_SM_1000_NS12placeholders2_4E,@object
	.size		_ZN34_INTERNAL_c7837556_4_k_cu_f9e17d8d6thrust24THRUST_300001_SM_1000_NS12placeholders2_4E,(_ZN34_INTERNAL_c7837556_4_k_cu_f9e17d8d4cuda3std3__45__cpo6rbeginE - _ZN34_INTERNAL_c7837556_4_k_cu_f9e17d8d6thrust24THRUST_300001_SM_1000_NS12placeholders2_4E)
_ZN34_INTERNAL_c7837556_4_k_cu_f9e17d8d6thrust24THRUST_300001_SM_1000_NS12placeholders2_4E:
	.zero		1
	.type		_ZN34_INTERNAL_c7837556_4_k_cu_f9e17d8d4cuda3std3__45__cpo6rbeginE,@object
	.size		_ZN34_INTERNAL_c7837556_4_k_cu_f9e17d8d4cuda3std3__45__cpo6rbeginE,(_ZN34_INTERNAL_c7837556_4_k_cu_f9e17d8d4cuda3std6ranges3__45__cpo7advanceE - _ZN34_INTERNAL_c7837556_4_k_cu_f9e17d8d4cuda3std3__45__cpo6rbeginE)
_ZN34_INTERNAL_c7837556_4_k_cu_f9e17d8d4cuda3std3__45__cpo6rbeginE:
	.zero		1
	.type		_ZN34_INTERNAL_c7837556_4_k_cu_f9e17d8d4cuda3std6ranges3__45__cpo7advanceE,@object
	.size		_ZN34_INTERNAL_c7837556_4_k_cu_f9e17d8d4cuda3std6ranges3__45__cpo7advanceE,(_ZN34_INTERNAL_c7837556_4_k_cu_f9e17d8d6thrust24THRUST_300001_SM_1000_NS12placeholders3_10E - _ZN34_INTERNAL_c7837556_4_k_cu_f9e17d8d4cuda3std6ranges3__45__cpo7advanceE)
_ZN34_INTERNAL_c7837556_4_k_cu_f9e17d8d4cuda3std6ranges3__45__cpo7advanceE:
	.zero		1
	.type		_ZN34_INTERNAL_c7837556_4_k_cu_f9e17d8d6thrust24THRUST_300001_SM_1000_NS12placeholders3_10E,@object
	.size		_ZN34_INTERNAL_c7837556_4_k_cu_f9e17d8d6thrust24THRUST_300001_SM_1000_NS12placeholders3_10E,(_ZN34_INTERNAL_c7837556_4_k_cu_f9e17d8d4cuda3std3__48in_placeE - _ZN34_INTERNAL_c7837556_4_k_cu_f9e17d8d6thrust24THRUST_300001_SM_1000_NS12placeholders3_10E)
_ZN34_INTERNAL_c7837556_4_k_cu_f9e17d8d6thrust24THRUST_300001_SM_1000_NS12placeholders3_10E:
	.zero		1
	.type		_ZN34_INTERNAL_c7837556_4_k_cu_f9e17d8d4cuda3std3__48in_placeE,@object
	.size		_ZN34_INTERNAL_c7837556_4_k_cu_f9e17d8d4cuda3std3__48in_placeE,(_ZN34_INTERNAL_c7837556_4_k_cu_f9e17d8d4cuda3std6ranges3__45__cpo4sizeE - _ZN34_INTERNAL_c7837556_4_k_cu_f9e17d8d4cuda3std3__48in_placeE)
_ZN34_INTERNAL_c7837556_4_k_cu_f9e17d8d4cuda3std3__48in_placeE:
	.zero		1
	.type		_ZN34_INTERNAL_c7837556_4_k_cu_f9e17d8d4cuda3std6ranges3__45__cpo4sizeE,@object
	.size		_ZN34_INTERNAL_c7837556_4_k_cu_f9e17d8d4cuda3std6ranges3__45__cpo4sizeE,(_ZN34_INTERNAL_c7837556_4_k_cu_f9e17d8d6thrust24THRUST_300001_SM_1000_NS12placeholders2_2E - _ZN34_INTERNAL_c7837556_4_k_cu_f9e17d8d4cuda3std6ranges3__45__cpo4sizeE)
_ZN34_INTERNAL_c7837556_4_k_cu_f9e17d8d4cuda3std6ranges3__45__cpo4sizeE:
	.zero		1
	.type		_ZN34_INTERNAL_c7837556_4_k_cu_f9e17d8d6thrust24THRUST_300001_SM_1000_NS12placeholders2_2E,@object
	.size		_ZN34_INTERNAL_c7837556_4_k_cu_f9e17d8d6thrust24THRUST_300001_SM_1000_NS12placeholders2_2E,(_ZN34_INTERNAL_c7837556_4_k_cu_f9e17d8d4cuda3std3__45__cpo6cbeginE - _ZN34_INTERNAL_c7837556_4_k_cu_f9e17d8d6thrust24THRUST_300001_SM_1000_NS12placeholders2_2E)
_ZN34_INTERNAL_c7837556_4_k_cu_f9e17d8d6thrust24THRUST_300001_SM_1000_NS12placeholders2_2E:
	.zero		1
	.type		_ZN34_INTERNAL_c7837556_4_k_cu_f9e17d8d4cuda3std3__45__cpo6cbeginE,@object
	.size		_ZN34_INTERNAL_c7837556_4_k_cu_f9e17d8d4cuda3std3__45__cpo6cbeginE,(_ZN34_INTERNAL_c7837556_4_k_cu_f9e17d8d4cuda3std6ranges3__45__cpo6cbeginE - _ZN34_INTERNAL_c7837556_4_k_cu_f9e17d8d4cuda3std3__45__cpo6cbeginE)
_ZN34_INTERNAL_c7837556_4_k_cu_f9e17d8d4cuda3std3__45__cpo6cbeginE:
	.zero		1
	.type		_ZN34_INTERNAL_c7837556_4_k_cu_f9e17d8d4cuda3std6ranges3__45__cpo6cbeginE,@object
	.size		_ZN34_INTERNAL_c7837556_4_k_cu_f9e17d8d4cuda3std6ranges3__45__cpo6cbeginE,(_ZN34_INTERNAL_c7837556_4_k_cu_f9e17d8d6thrust24THRUST_300001_SM_1000_NS12placeholders2_6E - _ZN34_INTERNAL_c7837556_4_k_cu_f9e17d8d4cuda3std6ranges3__45__cpo6cbeginE)
_ZN34_INTERNAL_c7837556_4_k_cu_f9e17d8d4cuda3std6ranges3__45__cpo6cbeginE:
	.zero		1
	.type		_ZN34_INTERNAL_c7837556_4_k_cu_f9e17d8d6thrust24THRUST_300001_SM_1000_NS12placeholders2_6E,@object
	.size		_ZN34_INTERNAL_c7837556_4_k_cu_f9e17d8d6thrust24THRUST_300001_SM_1000_NS12placeholders2_6E,(_ZN34_INTERNAL_c7837556_4_k_cu_f9e17d8d4cuda3std3__45__cpo7crbeginE - _ZN34_INTERNAL_c7837556_4_k_cu_f9e17d8d6thrust24THRUST_300001_SM_1000_NS12placeholders2_6E)
_ZN34_INTERNAL_c7837556_4_k_cu_f9e17d8d6thrust24THRUST_300001_SM_1000_NS12placeholders2_6E:
	.zero		1
	.type		_ZN34_INTERNAL_c7837556_4_k_cu_f9e17d8d4cuda3std3__45__cpo7crbeginE,@object
	.size		_ZN34_INTERNAL_c7837556_4_k_cu_f9e17d8d4cuda3std3__45__cpo7crbeginE,(_ZN34_INTERNAL_c7837556_4_k_cu_f9e17d8d4cuda3std6ranges3__45__cpo4nextE - _ZN34_INTERNAL_c7837556_4_k_cu_f9e17d8d4cuda3std3__45__cpo7crbeginE)
_ZN34_INTERNAL_c7837556_4_k_cu_f9e17d8d4cuda3std3__45__cpo7crbeginE:
	.zero		1
	.type		_ZN34_INTERNAL_c7837556_4_k_cu_f9e17d8d4cuda3std6ranges3__45__cpo4nextE,@object
	.size		_ZN34_INTERNAL_c7837556_4_k_cu_f9e17d8d4cuda3std6ranges3__45__cpo4nextE,(_ZN34_INTERNAL_c7837556_4_k_cu_f9e17d8d4cuda3std6ranges3__45__cpo4swapE - _ZN34_INTERNAL_c7837556_4_k_cu_f9e17d8d4cuda3std6ranges3__45__cpo4nextE)
_ZN34_INTERNAL_c7837556_4_k_cu_f9e17d8d4cuda3std6ranges3__45__cpo4nextE:
	.zero		1
	.type		_ZN34_INTERNAL_c7837556_4_k_cu_f9e17d8d4cuda3std6ranges3__45__cpo4swapE,@object
	.size		_ZN34_INTERNAL_c7837556_4_k_cu_f9e17d8d4cuda3std6ranges3__45__cpo4swapE,(_ZN34_INTERNAL_c7837556_4_k_cu_f9e17d8d6thrust24THRUST_300001_SM_1000_NS8cuda_cub10par_nosyncE - _ZN34_INTERNAL_c7837556_4_k_cu_f9e17d8d4cuda3std6ranges3__45__cpo4swapE)
_ZN34_INTERNAL_c7837556_4_k_cu_f9e17d8d4cuda3std6ranges3__45__cpo4swapE:
	.zero		1
	.type		_ZN34_INTERNAL_c7837556_4_k_cu_f9e17d8d6thrust24THRUST_300001_SM_1000_NS8cuda_cub10par_nosyncE,@object
	.size		_ZN34_INTERNAL_c7837556_4_k_cu_f9e17d8d6thrust24THRUST_300001_SM_1000_NS8cuda_cub10par_nosyncE,(_ZN34_INTERNAL_c7837556_4_k_cu_f9e17d8d6thrust24THRUST_300001_SM_1000_NS3seqE - _ZN34_INTERNAL_c7837556_4_k_cu_f9e17d8d6thrust24THRUST_300001_SM_1000_NS8cuda_cub10par_nosyncE)
_ZN34_INTERNAL_c7837556_4_k_cu_f9e17d8d6thrust24THRUST_300001_SM_1000_NS8cuda_cub10par_nosyncE:
	.zero		1
	.type		_ZN34_INTERNAL_c7837556_4_k_cu_f9e17d8d6thrust24THRUST_300001_SM_1000_NS3seqE,@object
	.size		_ZN34_INTERNAL_c7837556_4_k_cu_f9e17d8d6thrust24THRUST_300001_SM_1000_NS3seqE,(_ZN34_INTERNAL_c7837556_4_k_cu_f9e17d8d4cuda3std3__420unreachable_sentinelE - _ZN34_INTERNAL_c7837556_4_k_cu_f9e17d8d6thrust24THRUST_300001_SM_1000_NS3seqE)
_ZN34_INTERNAL_c7837556_4_k_cu_f9e17d8d6thrust24THRUST_300001_SM_1000_NS3seqE:
	.zero		1
	.type		_ZN34_INTERNAL_c7837556_4_k_cu_f9e17d8d4cuda3std3__420unreachable_sentinelE,@object
	.size		_ZN34_INTERNAL_c7837556_4_k_cu_f9e17d8d4cuda3std3__420unreachable_sentinelE,(_ZN34_INTERNAL_c7837556_4_k_cu_f9e17d8d4cuda3std6ranges3__45__cpo5ssizeE - _ZN34_INTERNAL_c7837556_4_k_cu_f9e17d8d4cuda3std3__420unreachable_sentinelE)
_ZN34_INTERNAL_c7837556_4_k_cu_f9e17d8d4cuda3std3__420unreachable_sentinelE:
	.zero		1
	.type		_ZN34_INTERNAL_c7837556_4_k_cu_f9e17d8d4cuda3std6ranges3__45__cpo5ssizeE,@object
	.size		_ZN34_INTERNAL_c7837556_4_k_cu_f9e17d8d4cuda3std6ranges3__45__cpo5ssizeE,(_ZN34_INTERNAL_c7837556_4_k_cu_f9e17d8d6thrust24THRUST_300001_SM_1000_NS12placeholders2_3E - _ZN34_INTERNAL_c7837556_4_k_cu_f9e17d8d4cuda3std6ranges3__45__cpo5ssizeE)
_ZN34_INTERNAL_c7837556_4_k_cu_f9e17d8d4cuda3std6ranges3__45__cpo5ssizeE:
	.zero		1
	.type		_ZN34_INTERNAL_c7837556_4_k_cu_f9e17d8d6thrust24THRUST_300001_SM_1000_NS12placeholders2_3E,@object
	.size		_ZN34_INTERNAL_c7837556_4_k_cu_f9e17d8d6thrust24THRUST_300001_SM_1000_NS12placeholders2_3E,(_ZN34_INTERNAL_c7837556_4_k_cu_f9e17d8d4cuda3std3__45__cpo4cendE - _ZN34_INTERNAL_c7837556_4_k_cu_f9e17d8d6thrust24THRUST_300001_SM_1000_NS12placeholders2_3E)
_ZN34_INTERNAL_c7837556_4_k_cu_f9e17d8d6thrust24THRUST_300001_SM_1000_NS12placeholders2_3E:
	.zero		1
	.type		_ZN34_INTERNAL_c7837556_4_k_cu_f9e17d8d4cuda3std3__45__cpo4cendE,@object
	.size		_ZN34_INTERNAL_c7837556_4_k_cu_f9e17d8d4cuda3std3__45__cpo4cendE,(_ZN34_INTERNAL_c7837556_4_k_cu_f9e17d8d4cuda3std6ranges3__45__cpo4cendE - _ZN34_INTERNAL_c7837556_4_k_cu_f9e17d8d4cuda3std3__45__cpo4cendE)
_ZN34_INTERNAL_c7837556_4_k_cu_f9e17d8d4cuda3std3__45__cpo4cendE:
	.zero		1
	.type		_ZN34_INTERNAL_c7837556_4_k_cu_f9e17d8d4cuda3std6ranges3__45__cpo4cendE,@object
	.size		_ZN34_INTERNAL_c7837556_4_k_cu_f9e17d8d4cuda3std6ranges3__45__cpo4cendE,(_ZN34_INTERNAL_c7837556_4_k_cu_f9e17d8d6thrust24THRUST_300001_SM_1000_NS12placeholders2_7E - _ZN34_INTERNAL_c7837556_4_k_cu_f9e17d8d4cuda3std6ranges3__45__cpo4cendE)
_ZN34_INTERNAL_c7837556_4_k_cu_f9e17d8d4cuda3std6ranges3__45__cpo4cendE:
	.zero		1
	.type		_ZN34_INTERNAL_c7837556_4_k_cu_f9e17d8d6thrust24THRUST_300001_SM_1000_NS12placeholders2_7E,@object
	.size		_ZN34_INTERNAL_c7837556_4_k_cu_f9e17d8d6thrust24THRUST_300001_SM_1000_NS12placeholders2_7E,(_ZN34_INTERNAL_c7837556_4_k_cu_f9e17d8d4cuda3std3__45__cpo5crendE - _ZN34_INTERNAL_c7837556_4_k_cu_f9e17d8d6thrust24THRUST_300001_SM_1000_NS12placeholders2_7E)
_ZN34_INTERNAL_c7837556_4_k_cu_f9e17d8d6thrust24THRUST_300001_SM_1000_NS12placeholders2_7E:
	.zero		1
	.type		_ZN34_INTERNAL_c7837556_4_k_cu_f9e17d8d4cuda3std3__45__cpo5crendE,@object
	.size		_ZN34_INTERNAL_c7837556_4_k_cu_f9e17d8d4cuda3std3__45__cpo5crendE,(_ZN34_INTERNAL_c7837556_4_k_cu_f9e17d8d4cuda3std6ranges3__45__cpo4prevE - _ZN34_INTERNAL_c7837556_4_k_cu_f9e17d8d4cuda3std3__45__cpo5crendE)
_ZN34_INTERNAL_c7837556_4_k_cu_f9e17d8d4cuda3std3__45__cpo5crendE:
	.zero		1
	.type		_ZN34_INTERNAL_c7837556_4_k_cu_f9e17d8d4cuda3std6ranges3__45__cpo4prevE,@object
	.size		_ZN34_INTERNAL_c7837556_4_k_cu_f9e17d8d4cuda3std6ranges3__45__cpo4prevE,(_ZN34_INTERNAL_c7837556_4_k_cu_f9e17d8d4cuda3std6ranges3__45__cpo9iter_moveE - _ZN34_INTERNAL_c7837556_4_k_cu_f9e17d8d4cuda3std6ranges3__45__cpo4prevE)
_ZN34_INTERNAL_c7837556_4_k_cu_f9e17d8d4cuda3std6ranges3__45__cpo4prevE:
	.zero		1
	.type		_ZN34_INTERNAL_c7837556_4_k_cu_f9e17d8d4cuda3std6ranges3__45__cpo9iter_moveE,@object
	.size		_ZN34_INTERNAL_c7837556_4_k_cu_f9e17d8d4cuda3std6ranges3__45__cpo9iter_moveE,(_ZN34_INTERNAL_c7837556_4_k_cu_f9e17d8d6thrust24THRUST_300001_SM_1000_NS6system6detail10sequential3seqE - _ZN34_INTERNAL_c7837556_4_k_cu_f9e17d8d4cuda3std6ranges3__45__cpo9iter_moveE)
_ZN34_INTERNAL_c7837556_4_k_cu_f9e17d8d4cuda3std6ranges3__45__cpo9iter_moveE:
	.zero		1
	.type		_ZN34_INTERNAL_c7837556_4_k_cu_f9e17d8d6thrust24THRUST_300001_SM_1000_NS6system6detail10sequential3seqE,@object
	.size		_ZN34_INTERNAL_c7837556_4_k_cu_f9e17d8d6thrust24THRUST_300001_SM_1000_NS6system6detail10sequential3seqE,(_ZN34_INTERNAL_c7837556_4_k_cu_f9e17d8d6thrust24THRUST_300001_SM_1000_NS12placeholders2_9E - _ZN34_INTERNAL_c7837556_4_k_cu_f9e17d8d6thrust24THRUST_300001_SM_1000_NS6system6detail10sequential3seqE)
_ZN34_INTERNAL_c7837556_4_k_cu_f9e17d8d6thrust24THRUST_300001_SM_1000_NS6system6detail10sequential3seqE:
	.zero		1
	.type		_ZN34_INTERNAL_c7837556_4_k_cu_f9e17d8d6thrust24THRUST_300001_SM_1000_NS12placeholders2_9E,@object
	.size		_ZN34_INTERNAL_c7837556_4_k_cu_f9e17d8d6thrust24THRUST_300001_SM_1000_NS12placeholders2_9E,(_ZN34_INTERNAL_c7837556_4_k_cu_f9e17d8d4cuda3std3__419piecewise_constructE - _ZN34_INTERNAL_c7837556_4_k_cu_f9e17d8d6thrust24THRUST_300001_SM_1000_NS12placeholders2_9E)
_ZN34_INTERNAL_c7837556_4_k_cu_f9e17d8d6thrust24THRUST_300001_SM_1000_NS12placeholders2_9E:
	.zero		1
	.type		_ZN34_INTERNAL_c7837556_4_k_cu_f9e17d8d4cuda3std3__419piecewise_constructE,@object
	.size		_ZN34_INTERNAL_c7837556_4_k_cu_f9e17d8d4cuda3std3__419piecewise_constructE,(_ZN34_INTERNAL_c7837556_4_k_cu_f9e17d8d4cuda3std6ranges3__45__cpo5cdataE - _ZN34_INTERNAL_c7837556_4_k_cu_f9e17d8d4cuda3std3__419piecewise_constructE)
_ZN34_INTERNAL_c7837556_4_k_cu_f9e17d8d4cuda3std3__419piecewise_constructE:
	.zero		1
	.type		_ZN34_INTERNAL_c7837556_4_k_cu_f9e17d8d4cuda3std6ranges3__45__cpo5cdataE,@object
	.size		_ZN34_INTERNAL_c7837556_4_k_cu_f9e17d8d4cuda3std6ranges3__45__cpo5cdataE,(_ZN34_INTERNAL_c7837556_4_k_cu_f9e17d8d6thrust24THRUST_300001_SM_1000_NS12placeholders2_1E - _ZN34_INTERNAL_c7837556_4_k_cu_f9e17d8d4cuda3std6ranges3__45__cpo5cdataE)
_ZN34_INTERNAL_c7837556_4_k_cu_f9e17d8d4cuda3std6ranges3__45__cpo5cdataE:
	.zero		1
	.type		_ZN34_INTERNAL_c7837556_4_k_cu_f9e17d8d6thrust24THRUST_300001_SM_1000_NS12placeholders2_1E,@object
	.size		_ZN34_INTERNAL_c7837556_4_k_cu_f9e17d8d6thrust24THRUST_300001_SM_1000_NS12placeholders2_1E,(_ZN34_INTERNAL_c7837556_4_k_cu_f9e17d8d4cuda3std3__45__cpo3endE - _ZN34_INTERNAL_c7837556_4_k_cu_f9e17d8d6thrust24THRUST_300001_SM_1000_NS12placeholders2_1E)
_ZN34_INTERNAL_c7837556_4_k_cu_f9e17d8d6thrust24THRUST_300001_SM_1000_NS12placeholders2_1E:
	.zero		1
	.type		_ZN34_INTERNAL_c7837556_4_k_cu_f9e17d8d4cuda3std3__45__cpo3endE,@object
	.size		_ZN34_INTERNAL_c7837556_4_k_cu_f9e17d8d4cuda3std3__45__cpo3endE,(_ZN34_INTERNAL_c7837556_4_k_cu_f9e17d8d4cuda3std6ranges3__45__cpo3endE - _ZN34_INTERNAL_c7837556_4_k_cu_f9e17d8d4cuda3std3__45__cpo3endE)
_ZN34_INTERNAL_c7837556_4_k_cu_f9e17d8d4cuda3std3__45__cpo3endE:
	.zero		1
	.type		_ZN34_INTERNAL_c7837556_4_k_cu_f9e17d8d4cuda3std6ranges3__45__cpo3endE,@object
	.size		_ZN34_INTERNAL_c7837556_4_k_cu_f9e17d8d4cuda3std6ranges3__45__cpo3endE,(_ZN34_INTERNAL_c7837556_4_k_cu_f9e17d8d6thrust24THRUST_300001_SM_1000_NS12placeholders2_5E - _ZN34_INTERNAL_c7837556_4_k_cu_f9e17d8d4cuda3std6ranges3__45__cpo3endE)
_ZN34_INTERNAL_c7837556_4_k_cu_f9e17d8d4cuda3std6ranges3__45__cpo3endE:
	.zero		1
	.type		_ZN34_INTERNAL_c7837556_4_k_cu_f9e17d8d6thrust24THRUST_300001_SM_1000_NS12placeholders2_5E,@object
	.size		_ZN34_INTERNAL_c7837556_4_k_cu_f9e17d8d6thrust24THRUST_300001_SM_1000_NS12placeholders2_5E,(_ZN34_INTERNAL_c7837556_4_k_cu_f9e17d8d4cuda3std3__45__cpo4rendE - _ZN34_INTERNAL_c7837556_4_k_cu_f9e17d8d6thrust24THRUST_300001_SM_1000_NS12placeholders2_5E)
_ZN34_INTERNAL_c7837556_4_k_cu_f9e17d8d6thrust24THRUST_300001_SM_1000_NS12placeholders2_5E:
	.zero		1
	.type		_ZN34_INTERNAL_c7837556_4_k_cu_f9e17d8d4cuda3std3__45__cpo4rendE,@object
	.size		_ZN34_INTERNAL_c7837556_4_k_cu_f9e17d8d4cuda3std3__45__cpo4rendE,(_ZN34_INTERNAL_c7837556_4_k_cu_f9e17d8d4cuda3std6ranges3__45__cpo9iter_swapE - _ZN34_INTERNAL_c7837556_4_k_cu_f9e17d8d4cuda3std3__45__cpo4rendE)
_ZN34_INTERNAL_c7837556_4_k_cu_f9e17d8d4cuda3std3__45__cpo4rendE:
	.zero		1
	.type		_ZN34_INTERNAL_c7837556_4_k_cu_f9e17d8d4cuda3std6ranges3__45__cpo9iter_swapE,@object
	.size		_ZN34_INTERNAL_c7837556_4_k_cu_f9e17d8d4cuda3std6ranges3__45__cpo9iter_swapE,(_ZN34_INTERNAL_c7837556_4_k_cu_f9e17d8d4cuda3std3__48unexpectE - _ZN34_INTERNAL_c7837556_4_k_cu_f9e17d8d4cuda3std6ranges3__45__cpo9iter_swapE)
_ZN34_INTERNAL_c7837556_4_k_cu_f9e17d8d4cuda3std6ranges3__45__cpo9iter_swapE:
	.zero		1
	.type		_ZN34_INTERNAL_c7837556_4_k_cu_f9e17d8d4cuda3std3__48unexpectE,@object
	.size		_ZN34_INTERNAL_c7837556_4_k_cu_f9e17d8d4cuda3std3__48unexpectE,(_ZN34_INTERNAL_c7837556_4_k_cu_f9e17d8d6thrust24THRUST_300001_SM_1000_NS8cuda_cub3parE - _ZN34_INTERNAL_c7837556_4_k_cu_f9e17d8d4cuda3std3__48unexpectE)
_ZN34_INTERNAL_c7837556_4_k_cu_f9e17d8d4cuda3std3__48unexpectE:
	.zero		1
	.type		_ZN34_INTERNAL_c7837556_4_k_cu_f9e17d8d6thrust24THRUST_300001_SM_1000_NS8cuda_cub3parE,@object
	.size		_ZN34_INTERNAL_c7837556_4_k_cu_f9e17d8d6thrust24THRUST_300001_SM_1000_NS8cuda_cub3parE,(.L_38 - _ZN34_INTERNAL_c7837556_4_k_cu_f9e17d8d6thrust24THRUST_300001_SM_1000_NS8cuda_cub3parE)
_ZN34_INTERNAL_c7837556_4_k_cu_f9e17d8d6thrust24THRUST_300001_SM_1000_NS8cuda_cub3parE:
	.zero		1
.L_38:


//--------------------- .nv.constant0._ZN3cub18CUB_300001_SM_10006detail11EmptyKernelIvEEvv --------------------------
	.section	.nv.constant0._ZN3cub18CUB_300001_SM_10006detail11EmptyKernelIvEEvv,"a",@progbits
	.sectionflags	@""
	.align	4
.nv.constant0._ZN3cub18CUB_300001_SM_10006detail11EmptyKernelIvEEvv:
	.zero		896


//--------------------- .nv.constant0._Z12matavgKernelPiiiiS_iS_ --------------------------
	.section	.nv.constant0._Z12matavgKernelPiiiiS_iS_,"a",@progbits
	.sectionflags	@""
	.align	4
.nv.constant0._Z12matavgKernelPiiiiS_iS_:
	.zero		944


//--------------------- SYMBOLS --------------------------

	.type		.nv.reservedSmem.offset0,@object
	.size		.nv.reservedSmem.offset0,0x4
	.type		vprintf,@function
